//
// Generated by NVIDIA NVVM Compiler
//
// Compiler Build ID: CL-36424714
// Cuda compilation tools, release 13.0, V13.0.88
// Based on NVVM 20.0.0
//

.version 9.0
.target sm_100
.address_size 64

	// .globl	_Z9sd_kernelPf
.const .align 4 .f32 g_maxu = 0f3F800000;
.const .align 4 .f32 g_nu = 0f3F800000;
.const .align 4 .f32 g_alpha;
.const .align 4 .f32 g_beta;
.const .align 4 .f32 g_gamma = 0f3F800000;
.const .align 4 .f32 g_delta = 0f3F800000;

.visible .entry _Z9sd_kernelPf(
	.param .u64 .ptr .align 1 _Z9sd_kernelPf_param_0
)
{
	.reg .b32 	%r<3>;
	.reg .b32 	%f<1160>;
	.reg .b64 	%rd<5>;

	ld.param.u64 	%rd1, [_Z9sd_kernelPf_param_0];
	cvta.to.global.u64 	%rd2, %rd1;
	mov.u32 	%r1, %tid.x;
	shl.b32 	%r2, %r1, 4;
	mul.wide.u32 	%rd3, %r2, 4;
	add.s64 	%rd4, %rd2, %rd3;
	ld.global.f32 	%f1, [%rd4];
	ld.global.f32 	%f2, [%rd4+4];
	ld.global.f32 	%f3, [%rd4+8];
	ld.global.f32 	%f4, [%rd4+12];
	ld.global.f32 	%f5, [%rd4+16];
	ld.global.f32 	%f6, [%rd4+20];
	ld.global.f32 	%f7, [%rd4+24];
	ld.global.f32 	%f8, [%rd4+28];
	ld.global.f32 	%f9, [%rd4+32];
	ld.global.f32 	%f10, [%rd4+36];
	ld.global.f32 	%f11, [%rd4+40];
	ld.global.f32 	%f12, [%rd4+44];
	ld.global.f32 	%f13, [%rd4+48];
	ld.global.f32 	%f14, [%rd4+52];
	ld.global.f32 	%f15, [%rd4+56];
	ld.global.f32 	%f16, [%rd4+60];
	sub.f32 	%f17, %f3, %f1;
	add.f32 	%f18, %f17, %f5;
	sub.f32 	%f19, %f18, %f7;
	mul.f32 	%f20, %f19, 0f3E800000;
	neg.f32 	%f21, %f1;
	sub.f32 	%f22, %f21, %f3;
	add.f32 	%f23, %f22, %f5;
	add.f32 	%f24, %f23, %f7;
	mul.f32 	%f25, %f24, 0f3E800000;
	sub.f32 	%f26, %f4, %f2;
	add.f32 	%f27, %f26, %f6;
	sub.f32 	%f28, %f27, %f8;
	mul.f32 	%f29, %f28, 0f3E800000;
	neg.f32 	%f30, %f2;
	sub.f32 	%f31, %f30, %f4;
	add.f32 	%f32, %f31, %f6;
	add.f32 	%f33, %f32, %f8;
	mul.f32 	%f34, %f33, 0f3E800000;
	sub.f32 	%f35, %f1, %f3;
	add.f32 	%f36, %f35, %f5;
	sub.f32 	%f37, %f36, %f7;
	mul.f32 	%f38, %f37, 0f3E800000;
	sub.f32 	%f39, %f2, %f4;
	add.f32 	%f40, %f39, %f6;
	sub.f32 	%f41, %f40, %f8;
	mul.f32 	%f42, %f41, 0f3E800000;
	mul.f32 	%f43, %f20, %f34;
	mul.f32 	%f44, %f25, %f29;
	sub.f32 	%f45, %f43, %f44;
	mul.f32 	%f46, %f20, %f45;
	neg.f32 	%f47, %f45;
	mul.f32 	%f48, %f25, %f47;
	mul.f32 	%f49, %f29, %f47;
	mul.f32 	%f50, %f34, %f45;
	mul.f32 	%f51, %f48, %f42;
	fma.rn.f32 	%f52, %f46, %f38, %f51;
	mul.f32 	%f53, %f50, %f42;
	fma.rn.f32 	%f54, %f49, %f38, %f53;
	add.f32 	%f55, %f1, %f3;
	add.f32 	%f56, %f55, %f5;
	add.f32 	%f57, %f56, %f7;
	mul.f32 	%f58, %f57, 0f3E800000;
	add.f32 	%f59, %f2, %f4;
	add.f32 	%f60, %f59, %f6;
	add.f32 	%f61, %f60, %f8;
	mul.f32 	%f62, %f61, 0f3E800000;
	mul.f32 	%f63, %f26, %f26;
	fma.rn.f32 	%f64, %f17, %f17, %f63;
	sqrt.rn.f32 	%f65, %f64;
	mul.f32 	%f66, %f65, 0f3F000000;
	mul.f32 	%f67, %f1, 0f3F49E69D;
	fma.rn.f32 	%f68, %f3, 0f3E58658E, %f67;
	sub.f32 	%f69, %f68, %f58;
	mul.f32 	%f70, %f2, 0f3F49E69D;
	fma.rn.f32 	%f71, %f4, 0f3E58658E, %f70;
	sub.f32 	%f72, %f71, %f62;
	mul.f32 	%f73, %f48, %f72;
	fma.rn.f32 	%f74, %f46, %f69, %f73;
	mul.f32 	%f75, %f50, %f72;
	fma.rn.f32 	%f76, %f49, %f69, %f75;
	mul.f32 	%f77, %f1, 0f3E58658E;
	fma.rn.f32 	%f78, %f3, 0f3F49E69D, %f77;
	sub.f32 	%f79, %f78, %f58;
	mul.f32 	%f80, %f2, 0f3E58658E;
	fma.rn.f32 	%f81, %f4, 0f3F49E69D, %f80;
	sub.f32 	%f82, %f81, %f62;
	mul.f32 	%f83, %f48, %f82;
	fma.rn.f32 	%f84, %f46, %f79, %f83;
	mul.f32 	%f85, %f50, %f82;
	fma.rn.f32 	%f86, %f49, %f79, %f85;
	add.f32 	%f87, %f66, %f66;
	add.f32 	%f88, %f74, %f84;
	mul.f32 	%f89, %f66, %f88;
	add.f32 	%f90, %f76, %f86;
	mul.f32 	%f91, %f66, %f90;
	mul.f32 	%f92, %f84, %f84;
	fma.rn.f32 	%f93, %f74, %f74, %f92;
	mul.f32 	%f94, %f76, %f76;
	sub.f32 	%f95, %f93, %f94;
	mul.f32 	%f96, %f86, %f86;
	sub.f32 	%f97, %f95, %f96;
	mul.f32 	%f98, %f66, %f97;
	sub.f32 	%f99, %f5, %f3;
	sub.f32 	%f100, %f6, %f4;
	mul.f32 	%f101, %f100, %f100;
	fma.rn.f32 	%f102, %f99, %f99, %f101;
	sqrt.rn.f32 	%f103, %f102;
	mul.f32 	%f104, %f103, 0f3F000000;
	mul.f32 	%f105, %f5, 0f3E58658E;
	fma.rn.f32 	%f106, %f3, 0f3F49E69D, %f105;
	sub.f32 	%f107, %f106, %f58;
	mul.f32 	%f108, %f6, 0f3E58658E;
	fma.rn.f32 	%f109, %f4, 0f3F49E69D, %f108;
	sub.f32 	%f110, %f109, %f62;
	mul.f32 	%f111, %f48, %f110;
	fma.rn.f32 	%f112, %f46, %f107, %f111;
	mul.f32 	%f113, %f50, %f110;
	fma.rn.f32 	%f114, %f49, %f107, %f113;
	mul.f32 	%f115, %f5, 0f3F49E69D;
	fma.rn.f32 	%f116, %f3, 0f3E58658E, %f115;
	sub.f32 	%f117, %f116, %f58;
	mul.f32 	%f118, %f6, 0f3F49E69D;
	fma.rn.f32 	%f119, %f4, 0f3E58658E, %f118;
	sub.f32 	%f120, %f119, %f62;
	mul.f32 	%f121, %f48, %f120;
	fma.rn.f32 	%f122, %f46, %f117, %f121;
	mul.f32 	%f123, %f50, %f120;
	fma.rn.f32 	%f124, %f49, %f117, %f123;
	add.f32 	%f125, %f104, %f104;
	add.f32 	%f126, %f112, %f122;
	mul.f32 	%f127, %f104, %f126;
	add.f32 	%f128, %f114, %f124;
	mul.f32 	%f129, %f104, %f128;
	mul.f32 	%f130, %f122, %f122;
	fma.rn.f32 	%f131, %f112, %f112, %f130;
	mul.f32 	%f132, %f114, %f114;
	sub.f32 	%f133, %f131, %f132;
	mul.f32 	%f134, %f124, %f124;
	sub.f32 	%f135, %f133, %f134;
	mul.f32 	%f136, %f104, %f135;
	sub.f32 	%f137, %f7, %f5;
	sub.f32 	%f138, %f8, %f6;
	mul.f32 	%f139, %f138, %f138;
	fma.rn.f32 	%f140, %f137, %f137, %f139;
	sqrt.rn.f32 	%f141, %f140;
	mul.f32 	%f142, %f141, 0f3F000000;
	mul.f32 	%f143, %f7, 0f3E58658E;
	fma.rn.f32 	%f144, %f5, 0f3F49E69D, %f143;
	sub.f32 	%f145, %f144, %f58;
	mul.f32 	%f146, %f8, 0f3E58658E;
	fma.rn.f32 	%f147, %f6, 0f3F49E69D, %f146;
	sub.f32 	%f148, %f147, %f62;
	mul.f32 	%f149, %f48, %f148;
	fma.rn.f32 	%f150, %f46, %f145, %f149;
	mul.f32 	%f151, %f50, %f148;
	fma.rn.f32 	%f152, %f49, %f145, %f151;
	mul.f32 	%f153, %f7, 0f3F49E69D;
	fma.rn.f32 	%f154, %f5, 0f3E58658E, %f153;
	sub.f32 	%f155, %f154, %f58;
	mul.f32 	%f156, %f8, 0f3F49E69D;
	fma.rn.f32 	%f157, %f6, 0f3E58658E, %f156;
	sub.f32 	%f158, %f157, %f62;
	mul.f32 	%f159, %f48, %f158;
	fma.rn.f32 	%f160, %f46, %f155, %f159;
	mul.f32 	%f161, %f50, %f158;
	fma.rn.f32 	%f162, %f49, %f155, %f161;
	add.f32 	%f163, %f142, %f142;
	add.f32 	%f164, %f150, %f160;
	mul.f32 	%f165, %f142, %f164;
	add.f32 	%f166, %f152, %f162;
	mul.f32 	%f167, %f142, %f166;
	mul.f32 	%f168, %f160, %f160;
	fma.rn.f32 	%f169, %f150, %f150, %f168;
	mul.f32 	%f170, %f152, %f152;
	sub.f32 	%f171, %f169, %f170;
	mul.f32 	%f172, %f162, %f162;
	sub.f32 	%f173, %f171, %f172;
	mul.f32 	%f174, %f142, %f173;
	sub.f32 	%f175, %f1, %f7;
	sub.f32 	%f176, %f2, %f8;
	mul.f32 	%f177, %f176, %f176;
	fma.rn.f32 	%f178, %f175, %f175, %f177;
	sqrt.rn.f32 	%f179, %f178;
	mul.f32 	%f180, %f179, 0f3F000000;
	fma.rn.f32 	%f181, %f7, 0f3F49E69D, %f77;
	sub.f32 	%f182, %f181, %f58;
	fma.rn.f32 	%f183, %f8, 0f3F49E69D, %f80;
	sub.f32 	%f184, %f183, %f62;
	mul.f32 	%f185, %f48, %f184;
	fma.rn.f32 	%f186, %f46, %f182, %f185;
	mul.f32 	%f187, %f50, %f184;
	fma.rn.f32 	%f188, %f49, %f182, %f187;
	fma.rn.f32 	%f189, %f7, 0f3E58658E, %f67;
	sub.f32 	%f190, %f189, %f58;
	fma.rn.f32 	%f191, %f8, 0f3E58658E, %f70;
	sub.f32 	%f192, %f191, %f62;
	mul.f32 	%f193, %f48, %f192;
	fma.rn.f32 	%f194, %f46, %f190, %f193;
	mul.f32 	%f195, %f50, %f192;
	fma.rn.f32 	%f196, %f49, %f190, %f195;
	add.f32 	%f197, %f180, %f180;
	add.f32 	%f198, %f186, %f194;
	mul.f32 	%f199, %f180, %f198;
	add.f32 	%f200, %f188, %f196;
	mul.f32 	%f201, %f180, %f200;
	mul.f32 	%f202, %f194, %f194;
	fma.rn.f32 	%f203, %f186, %f186, %f202;
	mul.f32 	%f204, %f188, %f188;
	sub.f32 	%f205, %f203, %f204;
	mul.f32 	%f206, %f196, %f196;
	sub.f32 	%f207, %f205, %f206;
	mul.f32 	%f208, %f180, %f207;
	mul.f32 	%f209, %f163, %f199;
	mul.f32 	%f210, %f165, %f197;
	sub.f32 	%f211, %f209, %f210;
	mul.f32 	%f212, %f163, %f201;
	mul.f32 	%f213, %f167, %f197;
	sub.f32 	%f214, %f212, %f213;
	mul.f32 	%f215, %f163, %f208;
	mul.f32 	%f216, %f174, %f197;
	sub.f32 	%f217, %f215, %f216;
	mul.f32 	%f218, %f165, %f201;
	mul.f32 	%f219, %f167, %f199;
	sub.f32 	%f220, %f218, %f219;
	mul.f32 	%f221, %f165, %f208;
	mul.f32 	%f222, %f174, %f199;
	sub.f32 	%f223, %f221, %f222;
	mul.f32 	%f224, %f167, %f208;
	mul.f32 	%f225, %f174, %f201;
	sub.f32 	%f226, %f224, %f225;
	mul.f32 	%f227, %f127, %f226;
	mul.f32 	%f228, %f223, %f129;
	sub.f32 	%f229, %f227, %f228;
	fma.rn.f32 	%f230, %f220, %f136, %f229;
	mul.f32 	%f231, %f217, %f129;
	mul.f32 	%f232, %f226, %f125;
	sub.f32 	%f233, %f231, %f232;
	mul.f32 	%f234, %f214, %f136;
	sub.f32 	%f235, %f233, %f234;
	mul.f32 	%f236, %f223, %f125;
	mul.f32 	%f237, %f217, %f127;
	sub.f32 	%f238, %f236, %f237;
	fma.rn.f32 	%f239, %f211, %f136, %f238;
	mul.f32 	%f240, %f214, %f127;
	mul.f32 	%f241, %f220, %f125;
	sub.f32 	%f242, %f240, %f241;
	mul.f32 	%f243, %f211, %f129;
	sub.f32 	%f244, %f242, %f243;
	mul.f32 	%f245, %f89, %f235;
	fma.rn.f32 	%f246, %f87, %f230, %f245;
	fma.rn.f32 	%f247, %f91, %f239, %f246;
	fma.rn.f32 	%f248, %f98, %f244, %f247;
	rcp.rn.f32 	%f249, %f248;
	mul.f32 	%f250, %f230, %f249;
	mul.f32 	%f251, %f235, %f249;
	mul.f32 	%f252, %f249, %f239;
	mul.f32 	%f253, %f249, %f244;
	mul.f32 	%f254, %f223, %f91;
	mul.f32 	%f255, %f226, %f89;
	sub.f32 	%f256, %f254, %f255;
	mul.f32 	%f257, %f220, %f98;
	sub.f32 	%f258, %f256, %f257;
	mul.f32 	%f259, %f249, %f258;
	mul.f32 	%f260, %f226, %f87;
	mul.f32 	%f261, %f217, %f91;
	sub.f32 	%f262, %f260, %f261;
	fma.rn.f32 	%f263, %f214, %f98, %f262;
	mul.f32 	%f264, %f249, %f263;
	mul.f32 	%f265, %f217, %f89;
	mul.f32 	%f266, %f223, %f87;
	sub.f32 	%f267, %f265, %f266;
	mul.f32 	%f268, %f211, %f98;
	sub.f32 	%f269, %f267, %f268;
	mul.f32 	%f270, %f249, %f269;
	mul.f32 	%f271, %f220, %f87;
	mul.f32 	%f272, %f214, %f89;
	sub.f32 	%f273, %f271, %f272;
	fma.rn.f32 	%f274, %f211, %f91, %f273;
	mul.f32 	%f275, %f249, %f274;
	mul.f32 	%f276, %f87, %f127;
	mul.f32 	%f277, %f89, %f125;
	sub.f32 	%f278, %f276, %f277;
	mul.f32 	%f279, %f87, %f129;
	mul.f32 	%f280, %f91, %f125;
	sub.f32 	%f281, %f279, %f280;
	mul.f32 	%f282, %f87, %f136;
	mul.f32 	%f283, %f98, %f125;
	sub.f32 	%f284, %f282, %f283;
	mul.f32 	%f285, %f89, %f129;
	mul.f32 	%f286, %f91, %f127;
	sub.f32 	%f287, %f285, %f286;
	mul.f32 	%f288, %f89, %f136;
	mul.f32 	%f289, %f98, %f127;
	sub.f32 	%f290, %f288, %f289;
	mul.f32 	%f291, %f91, %f136;
	mul.f32 	%f292, %f98, %f129;
	sub.f32 	%f293, %f291, %f292;
	mul.f32 	%f294, %f199, %f293;
	mul.f32 	%f295, %f290, %f201;
	sub.f32 	%f296, %f294, %f295;
	fma.rn.f32 	%f297, %f287, %f208, %f296;
	mul.f32 	%f298, %f249, %f297;
	mul.f32 	%f299, %f284, %f201;
	mul.f32 	%f300, %f293, %f197;
	sub.f32 	%f301, %f299, %f300;
	mul.f32 	%f302, %f281, %f208;
	sub.f32 	%f303, %f301, %f302;
	mul.f32 	%f304, %f249, %f303;
	mul.f32 	%f305, %f290, %f197;
	mul.f32 	%f306, %f284, %f199;
	sub.f32 	%f307, %f305, %f306;
	fma.rn.f32 	%f308, %f278, %f208, %f307;
	mul.f32 	%f309, %f249, %f308;
	mul.f32 	%f310, %f281, %f199;
	mul.f32 	%f311, %f287, %f197;
	sub.f32 	%f312, %f310, %f311;
	mul.f32 	%f313, %f278, %f201;
	sub.f32 	%f314, %f312, %f313;
	mul.f32 	%f315, %f249, %f314;
	mul.f32 	%f316, %f290, %f167;
	mul.f32 	%f317, %f293, %f165;
	sub.f32 	%f318, %f316, %f317;
	mul.f32 	%f319, %f287, %f174;
	sub.f32 	%f320, %f318, %f319;
	mul.f32 	%f321, %f249, %f320;
	mul.f32 	%f322, %f293, %f163;
	mul.f32 	%f323, %f284, %f167;
	sub.f32 	%f324, %f322, %f323;
	fma.rn.f32 	%f325, %f281, %f174, %f324;
	mul.f32 	%f326, %f249, %f325;
	mul.f32 	%f327, %f284, %f165;
	mul.f32 	%f328, %f290, %f163;
	sub.f32 	%f329, %f327, %f328;
	mul.f32 	%f330, %f278, %f174;
	sub.f32 	%f331, %f329, %f330;
	mul.f32 	%f332, %f249, %f331;
	mul.f32 	%f333, %f287, %f163;
	mul.f32 	%f334, %f281, %f165;
	sub.f32 	%f335, %f333, %f334;
	fma.rn.f32 	%f336, %f278, %f167, %f335;
	mul.f32 	%f337, %f249, %f336;
	fma.rn.f32 	%f338, %f52, 0fBF464BF8, 0f3F800000;
	mul.f32 	%f339, %f54, 0f3F464BF8;
	mov.f32 	%f340, 0f3F800000;
	sub.f32 	%f341, %f340, %f339;
	mul.f32 	%f342, %f338, 0fBF464BF8;
	mul.f32 	%f343, %f341, 0fBF464BF8;
	fma.rn.f32 	%f344, %f342, %f253, %f251;
	fma.rn.f32 	%f345, %f342, %f344, %f250;
	mul.f32 	%f346, %f343, %f253;
	sub.f32 	%f347, %f252, %f346;
	fma.rn.f32 	%f348, %f343, %f347, %f345;
	add.f32 	%f349, %f253, %f253;
	fma.rn.f32 	%f350, %f342, %f349, %f251;
	mul.f32 	%f351, %f343, %f349;
	sub.f32 	%f352, %f252, %f351;
	mul.f32 	%f353, %f48, %f352;
	fma.rn.f32 	%f354, %f46, %f350, %f353;
	mul.f32 	%f355, %f50, %f352;
	fma.rn.f32 	%f356, %f49, %f350, %f355;
	fma.rn.f32 	%f357, %f350, %f275, %f264;
	fma.rn.f32 	%f358, %f350, %f357, %f259;
	mul.f32 	%f359, %f352, %f275;
	sub.f32 	%f360, %f270, %f359;
	fma.rn.f32 	%f361, %f352, %f360, %f358;
	add.f32 	%f362, %f275, %f275;
	fma.rn.f32 	%f363, %f350, %f362, %f264;
	mul.f32 	%f364, %f352, %f362;
	sub.f32 	%f365, %f270, %f364;
	mul.f32 	%f366, %f48, %f365;
	fma.rn.f32 	%f367, %f46, %f363, %f366;
	mul.f32 	%f368, %f50, %f365;
	fma.rn.f32 	%f369, %f49, %f363, %f368;
	fma.rn.f32 	%f370, %f363, %f315, %f304;
	fma.rn.f32 	%f371, %f363, %f370, %f298;
	mul.f32 	%f372, %f365, %f315;
	sub.f32 	%f373, %f309, %f372;
	fma.rn.f32 	%f374, %f365, %f373, %f371;
	add.f32 	%f375, %f315, %f315;
	fma.rn.f32 	%f376, %f363, %f375, %f304;
	mul.f32 	%f377, %f365, %f375;
	sub.f32 	%f378, %f309, %f377;
	mul.f32 	%f379, %f48, %f378;
	fma.rn.f32 	%f380, %f46, %f376, %f379;
	mul.f32 	%f381, %f50, %f378;
	fma.rn.f32 	%f382, %f49, %f376, %f381;
	fma.rn.f32 	%f383, %f376, %f337, %f326;
	fma.rn.f32 	%f384, %f376, %f383, %f321;
	mul.f32 	%f385, %f378, %f337;
	sub.f32 	%f386, %f332, %f385;
	fma.rn.f32 	%f387, %f378, %f386, %f384;
	add.f32 	%f388, %f337, %f337;
	fma.rn.f32 	%f389, %f376, %f388, %f326;
	mul.f32 	%f390, %f378, %f388;
	sub.f32 	%f391, %f332, %f390;
	mul.f32 	%f392, %f48, %f391;
	fma.rn.f32 	%f393, %f46, %f389, %f392;
	mul.f32 	%f394, %f50, %f391;
	fma.rn.f32 	%f395, %f49, %f389, %f394;
	fma.rn.f32 	%f396, %f348, %f9, 0f00000000;
	fma.rn.f32 	%f397, %f348, %f10, 0f00000000;
	fma.rn.f32 	%f398, %f361, %f11, %f396;
	fma.rn.f32 	%f399, %f361, %f12, %f397;
	fma.rn.f32 	%f400, %f374, %f13, %f398;
	fma.rn.f32 	%f401, %f374, %f14, %f399;
	fma.rn.f32 	%f402, %f387, %f15, %f400;
	fma.rn.f32 	%f403, %f387, %f16, %f401;
	mul.f32 	%f404, %f403, %f356;
	fma.rn.f32 	%f405, %f402, %f354, %f404;
	fma.rn.f32 	%f406, %f405, 0f00000000, %f348;
	mul.f32 	%f407, %f406, 0f3E9E0653;
	fma.rn.f32 	%f408, %f407, %f405, 0f00000000;
	mul.f32 	%f409, %f403, %f369;
	fma.rn.f32 	%f410, %f402, %f367, %f409;
	fma.rn.f32 	%f411, %f407, %f410, 0f00000000;
	mul.f32 	%f412, %f403, %f382;
	fma.rn.f32 	%f413, %f402, %f380, %f412;
	fma.rn.f32 	%f414, %f407, %f413, 0f00000000;
	mul.f32 	%f415, %f403, %f395;
	fma.rn.f32 	%f416, %f402, %f393, %f415;
	fma.rn.f32 	%f417, %f407, %f416, 0f00000000;
	fma.rn.f32 	%f418, %f410, 0f00000000, %f361;
	mul.f32 	%f419, %f418, 0f3E9E0653;
	fma.rn.f32 	%f420, %f419, %f405, 0f00000000;
	fma.rn.f32 	%f421, %f419, %f410, 0f00000000;
	fma.rn.f32 	%f422, %f419, %f413, 0f00000000;
	fma.rn.f32 	%f423, %f419, %f416, 0f00000000;
	fma.rn.f32 	%f424, %f413, 0f00000000, %f374;
	mul.f32 	%f425, %f424, 0f3E9E0653;
	fma.rn.f32 	%f426, %f425, %f405, 0f00000000;
	fma.rn.f32 	%f427, %f425, %f410, 0f00000000;
	fma.rn.f32 	%f428, %f425, %f413, 0f00000000;
	fma.rn.f32 	%f429, %f425, %f416, 0f00000000;
	fma.rn.f32 	%f430, %f416, 0f00000000, %f387;
	mul.f32 	%f431, %f430, 0f3E9E0653;
	fma.rn.f32 	%f432, %f431, %f405, 0f00000000;
	fma.rn.f32 	%f433, %f431, %f410, 0f00000000;
	fma.rn.f32 	%f434, %f431, %f413, 0f00000000;
	fma.rn.f32 	%f435, %f431, %f416, 0f00000000;
	fma.rn.f32 	%f436, %f54, 0f00000000, 0f3F800000;
	mul.f32 	%f437, %f338, 0f00000000;
	mul.f32 	%f438, %f436, 0fBF464BF8;
	fma.rn.f32 	%f439, %f437, %f253, %f251;
	fma.rn.f32 	%f440, %f437, %f439, %f250;
	mul.f32 	%f441, %f438, %f253;
	sub.f32 	%f442, %f252, %f441;
	fma.rn.f32 	%f443, %f438, %f442, %f440;
	fma.rn.f32 	%f444, %f437, %f349, %f251;
	mul.f32 	%f445, %f438, %f349;
	sub.f32 	%f446, %f252, %f445;
	mul.f32 	%f447, %f48, %f446;
	fma.rn.f32 	%f448, %f46, %f444, %f447;
	mul.f32 	%f449, %f50, %f446;
	fma.rn.f32 	%f450, %f49, %f444, %f449;
	fma.rn.f32 	%f451, %f444, %f275, %f264;
	fma.rn.f32 	%f452, %f444, %f451, %f259;
	mul.f32 	%f453, %f446, %f275;
	sub.f32 	%f454, %f270, %f453;
	fma.rn.f32 	%f455, %f446, %f454, %f452;
	fma.rn.f32 	%f456, %f444, %f362, %f264;
	mul.f32 	%f457, %f446, %f362;
	sub.f32 	%f458, %f270, %f457;
	mul.f32 	%f459, %f48, %f458;
	fma.rn.f32 	%f460, %f46, %f456, %f459;
	mul.f32 	%f461, %f50, %f458;
	fma.rn.f32 	%f462, %f49, %f456, %f461;
	fma.rn.f32 	%f463, %f456, %f315, %f304;
	fma.rn.f32 	%f464, %f456, %f463, %f298;
	mul.f32 	%f465, %f458, %f315;
	sub.f32 	%f466, %f309, %f465;
	fma.rn.f32 	%f467, %f458, %f466, %f464;
	fma.rn.f32 	%f468, %f456, %f375, %f304;
	mul.f32 	%f469, %f458, %f375;
	sub.f32 	%f470, %f309, %f469;
	mul.f32 	%f471, %f48, %f470;
	fma.rn.f32 	%f472, %f46, %f468, %f471;
	mul.f32 	%f473, %f50, %f470;
	fma.rn.f32 	%f474, %f49, %f468, %f473;
	fma.rn.f32 	%f475, %f468, %f337, %f326;
	fma.rn.f32 	%f476, %f468, %f475, %f321;
	mul.f32 	%f477, %f470, %f337;
	sub.f32 	%f478, %f332, %f477;
	fma.rn.f32 	%f479, %f470, %f478, %f476;
	fma.rn.f32 	%f480, %f468, %f388, %f326;
	mul.f32 	%f481, %f470, %f388;
	sub.f32 	%f482, %f332, %f481;
	mul.f32 	%f483, %f48, %f482;
	fma.rn.f32 	%f484, %f46, %f480, %f483;
	mul.f32 	%f485, %f50, %f482;
	fma.rn.f32 	%f486, %f49, %f480, %f485;
	fma.rn.f32 	%f487, %f443, %f9, 0f00000000;
	fma.rn.f32 	%f488, %f443, %f10, 0f00000000;
	fma.rn.f32 	%f489, %f455, %f11, %f487;
	fma.rn.f32 	%f490, %f455, %f12, %f488;
	fma.rn.f32 	%f491, %f467, %f13, %f489;
	fma.rn.f32 	%f492, %f467, %f14, %f490;
	fma.rn.f32 	%f493, %f479, %f15, %f491;
	fma.rn.f32 	%f494, %f479, %f16, %f492;
	mul.f32 	%f495, %f494, %f450;
	fma.rn.f32 	%f496, %f493, %f448, %f495;
	fma.rn.f32 	%f497, %f496, 0f00000000, %f443;
	mul.f32 	%f498, %f497, 0f3EFCD6E9;
	fma.rn.f32 	%f499, %f498, %f496, %f408;
	mul.f32 	%f500, %f494, %f462;
	fma.rn.f32 	%f501, %f493, %f460, %f500;
	fma.rn.f32 	%f502, %f498, %f501, %f411;
	mul.f32 	%f503, %f494, %f474;
	fma.rn.f32 	%f504, %f493, %f472, %f503;
	fma.rn.f32 	%f505, %f498, %f504, %f414;
	mul.f32 	%f506, %f494, %f486;
	fma.rn.f32 	%f507, %f493, %f484, %f506;
	fma.rn.f32 	%f508, %f498, %f507, %f417;
	fma.rn.f32 	%f509, %f501, 0f00000000, %f455;
	mul.f32 	%f510, %f509, 0f3EFCD6E9;
	fma.rn.f32 	%f511, %f510, %f496, %f420;
	fma.rn.f32 	%f512, %f510, %f501, %f421;
	fma.rn.f32 	%f513, %f510, %f504, %f422;
	fma.rn.f32 	%f514, %f510, %f507, %f423;
	fma.rn.f32 	%f515, %f504, 0f00000000, %f467;
	mul.f32 	%f516, %f515, 0f3EFCD6E9;
	fma.rn.f32 	%f517, %f516, %f496, %f426;
	fma.rn.f32 	%f518, %f516, %f501, %f427;
	fma.rn.f32 	%f519, %f516, %f504, %f428;
	fma.rn.f32 	%f520, %f516, %f507, %f429;
	fma.rn.f32 	%f521, %f507, 0f00000000, %f479;
	mul.f32 	%f522, %f521, 0f3EFCD6E9;
	fma.rn.f32 	%f523, %f522, %f496, %f432;
	fma.rn.f32 	%f524, %f522, %f501, %f433;
	fma.rn.f32 	%f525, %f522, %f504, %f434;
	fma.rn.f32 	%f526, %f522, %f507, %f435;
	add.f32 	%f527, %f339, 0f3F800000;
	mul.f32 	%f528, %f338, 0f3F464BF8;
	mul.f32 	%f529, %f527, 0fBF464BF8;
	fma.rn.f32 	%f530, %f528, %f253, %f251;
	fma.rn.f32 	%f531, %f528, %f530, %f250;
	mul.f32 	%f532, %f529, %f253;
	sub.f32 	%f533, %f252, %f532;
	fma.rn.f32 	%f534, %f529, %f533, %f531;
	fma.rn.f32 	%f535, %f528, %f349, %f251;
	mul.f32 	%f536, %f529, %f349;
	sub.f32 	%f537, %f252, %f536;
	mul.f32 	%f538, %f48, %f537;
	fma.rn.f32 	%f539, %f46, %f535, %f538;
	mul.f32 	%f540, %f50, %f537;
	fma.rn.f32 	%f541, %f49, %f535, %f540;
	fma.rn.f32 	%f542, %f535, %f275, %f264;
	fma.rn.f32 	%f543, %f535, %f542, %f259;
	mul.f32 	%f544, %f537, %f275;
	sub.f32 	%f545, %f270, %f544;
	fma.rn.f32 	%f546, %f537, %f545, %f543;
	fma.rn.f32 	%f547, %f535, %f362, %f264;
	mul.f32 	%f548, %f537, %f362;
	sub.f32 	%f549, %f270, %f548;
	mul.f32 	%f550, %f48, %f549;
	fma.rn.f32 	%f551, %f46, %f547, %f550;
	mul.f32 	%f552, %f50, %f549;
	fma.rn.f32 	%f553, %f49, %f547, %f552;
	fma.rn.f32 	%f554, %f547, %f315, %f304;
	fma.rn.f32 	%f555, %f547, %f554, %f298;
	mul.f32 	%f556, %f549, %f315;
	sub.f32 	%f557, %f309, %f556;
	fma.rn.f32 	%f558, %f549, %f557, %f555;
	fma.rn.f32 	%f559, %f547, %f375, %f304;
	mul.f32 	%f560, %f549, %f375;
	sub.f32 	%f561, %f309, %f560;
	mul.f32 	%f562, %f48, %f561;
	fma.rn.f32 	%f563, %f46, %f559, %f562;
	mul.f32 	%f564, %f50, %f561;
	fma.rn.f32 	%f565, %f49, %f559, %f564;
	fma.rn.f32 	%f566, %f559, %f337, %f326;
	fma.rn.f32 	%f567, %f559, %f566, %f321;
	mul.f32 	%f568, %f561, %f337;
	sub.f32 	%f569, %f332, %f568;
	fma.rn.f32 	%f570, %f561, %f569, %f567;
	fma.rn.f32 	%f571, %f559, %f388, %f326;
	mul.f32 	%f572, %f561, %f388;
	sub.f32 	%f573, %f332, %f572;
	mul.f32 	%f574, %f48, %f573;
	fma.rn.f32 	%f575, %f46, %f571, %f574;
	mul.f32 	%f576, %f50, %f573;
	fma.rn.f32 	%f577, %f49, %f571, %f576;
	fma.rn.f32 	%f578, %f534, %f9, 0f00000000;
	fma.rn.f32 	%f579, %f534, %f10, 0f00000000;
	fma.rn.f32 	%f580, %f546, %f11, %f578;
	fma.rn.f32 	%f581, %f546, %f12, %f579;
	fma.rn.f32 	%f582, %f558, %f13, %f580;
	fma.rn.f32 	%f583, %f558, %f14, %f581;
	fma.rn.f32 	%f584, %f570, %f15, %f582;
	fma.rn.f32 	%f585, %f570, %f16, %f583;
	mul.f32 	%f586, %f585, %f541;
	fma.rn.f32 	%f587, %f584, %f539, %f586;
	fma.rn.f32 	%f588, %f587, 0f00000000, %f534;
	mul.f32 	%f589, %f588, 0f3E9E0653;
	fma.rn.f32 	%f590, %f589, %f587, %f499;
	mul.f32 	%f591, %f585, %f553;
	fma.rn.f32 	%f592, %f584, %f551, %f591;
	fma.rn.f32 	%f593, %f589, %f592, %f502;
	mul.f32 	%f594, %f585, %f565;
	fma.rn.f32 	%f595, %f584, %f563, %f594;
	fma.rn.f32 	%f596, %f589, %f595, %f505;
	mul.f32 	%f597, %f585, %f577;
	fma.rn.f32 	%f598, %f584, %f575, %f597;
	fma.rn.f32 	%f599, %f589, %f598, %f508;
	fma.rn.f32 	%f600, %f592, 0f00000000, %f546;
	mul.f32 	%f601, %f600, 0f3E9E0653;
	fma.rn.f32 	%f602, %f601, %f587, %f511;
	fma.rn.f32 	%f603, %f601, %f592, %f512;
	fma.rn.f32 	%f604, %f601, %f595, %f513;
	fma.rn.f32 	%f605, %f601, %f598, %f514;
	fma.rn.f32 	%f606, %f595, 0f00000000, %f558;
	mul.f32 	%f607, %f606, 0f3E9E0653;
	fma.rn.f32 	%f608, %f607, %f587, %f517;
	fma.rn.f32 	%f609, %f607, %f592, %f518;
	fma.rn.f32 	%f610, %f607, %f595, %f519;
	fma.rn.f32 	%f611, %f607, %f598, %f520;
	fma.rn.f32 	%f612, %f598, 0f00000000, %f570;
	mul.f32 	%f613, %f612, 0f3E9E0653;
	fma.rn.f32 	%f614, %f613, %f587, %f523;
	fma.rn.f32 	%f615, %f613, %f592, %f524;
	fma.rn.f32 	%f616, %f613, %f595, %f525;
	fma.rn.f32 	%f617, %f613, %f598, %f526;
	fma.rn.f32 	%f618, %f52, 0f00000000, 0f3F800000;
	mul.f32 	%f619, %f618, 0fBF464BF8;
	mul.f32 	%f620, %f341, 0f00000000;
	fma.rn.f32 	%f621, %f619, %f253, %f251;
	fma.rn.f32 	%f622, %f619, %f621, %f250;
	mul.f32 	%f623, %f620, %f253;
	sub.f32 	%f624, %f252, %f623;
	fma.rn.f32 	%f625, %f620, %f624, %f622;
	fma.rn.f32 	%f626, %f619, %f349, %f251;
	mul.f32 	%f627, %f620, %f349;
	sub.f32 	%f628, %f252, %f627;
	mul.f32 	%f629, %f48, %f628;
	fma.rn.f32 	%f630, %f46, %f626, %f629;
	mul.f32 	%f631, %f50, %f628;
	fma.rn.f32 	%f632, %f49, %f626, %f631;
	fma.rn.f32 	%f633, %f626, %f275, %f264;
	fma.rn.f32 	%f634, %f626, %f633, %f259;
	mul.f32 	%f635, %f628, %f275;
	sub.f32 	%f636, %f270, %f635;
	fma.rn.f32 	%f637, %f628, %f636, %f634;
	fma.rn.f32 	%f638, %f626, %f362, %f264;
	mul.f32 	%f639, %f628, %f362;
	sub.f32 	%f640, %f270, %f639;
	mul.f32 	%f641, %f48, %f640;
	fma.rn.f32 	%f642, %f46, %f638, %f641;
	mul.f32 	%f643, %f50, %f640;
	fma.rn.f32 	%f644, %f49, %f638, %f643;
	fma.rn.f32 	%f645, %f638, %f315, %f304;
	fma.rn.f32 	%f646, %f638, %f645, %f298;
	mul.f32 	%f647, %f640, %f315;
	sub.f32 	%f648, %f309, %f647;
	fma.rn.f32 	%f649, %f640, %f648, %f646;
	fma.rn.f32 	%f650, %f638, %f375, %f304;
	mul.f32 	%f651, %f640, %f375;
	sub.f32 	%f652, %f309, %f651;
	mul.f32 	%f653, %f48, %f652;
	fma.rn.f32 	%f654, %f46, %f650, %f653;
	mul.f32 	%f655, %f50, %f652;
	fma.rn.f32 	%f656, %f49, %f650, %f655;
	fma.rn.f32 	%f657, %f650, %f337, %f326;
	fma.rn.f32 	%f658, %f650, %f657, %f321;
	mul.f32 	%f659, %f652, %f337;
	sub.f32 	%f660, %f332, %f659;
	fma.rn.f32 	%f661, %f652, %f660, %f658;
	fma.rn.f32 	%f662, %f650, %f388, %f326;
	mul.f32 	%f663, %f652, %f388;
	sub.f32 	%f664, %f332, %f663;
	mul.f32 	%f665, %f48, %f664;
	fma.rn.f32 	%f666, %f46, %f662, %f665;
	mul.f32 	%f667, %f50, %f664;
	fma.rn.f32 	%f668, %f49, %f662, %f667;
	fma.rn.f32 	%f669, %f625, %f9, 0f00000000;
	fma.rn.f32 	%f670, %f625, %f10, 0f00000000;
	fma.rn.f32 	%f671, %f637, %f11, %f669;
	fma.rn.f32 	%f672, %f637, %f12, %f670;
	fma.rn.f32 	%f673, %f649, %f13, %f671;
	fma.rn.f32 	%f674, %f649, %f14, %f672;
	fma.rn.f32 	%f675, %f661, %f15, %f673;
	fma.rn.f32 	%f676, %f661, %f16, %f674;
	mul.f32 	%f677, %f676, %f632;
	fma.rn.f32 	%f678, %f675, %f630, %f677;
	fma.rn.f32 	%f679, %f678, 0f00000000, %f625;
	mul.f32 	%f680, %f679, 0f3EFCD6E9;
	fma.rn.f32 	%f681, %f680, %f678, %f590;
	mul.f32 	%f682, %f676, %f644;
	fma.rn.f32 	%f683, %f675, %f642, %f682;
	fma.rn.f32 	%f684, %f680, %f683, %f593;
	mul.f32 	%f685, %f676, %f656;
	fma.rn.f32 	%f686, %f675, %f654, %f685;
	fma.rn.f32 	%f687, %f680, %f686, %f596;
	mul.f32 	%f688, %f676, %f668;
	fma.rn.f32 	%f689, %f675, %f666, %f688;
	fma.rn.f32 	%f690, %f680, %f689, %f599;
	fma.rn.f32 	%f691, %f683, 0f00000000, %f637;
	mul.f32 	%f692, %f691, 0f3EFCD6E9;
	fma.rn.f32 	%f693, %f692, %f678, %f602;
	fma.rn.f32 	%f694, %f692, %f683, %f603;
	fma.rn.f32 	%f695, %f692, %f686, %f604;
	fma.rn.f32 	%f696, %f692, %f689, %f605;
	fma.rn.f32 	%f697, %f686, 0f00000000, %f649;
	mul.f32 	%f698, %f697, 0f3EFCD6E9;
	fma.rn.f32 	%f699, %f698, %f678, %f608;
	fma.rn.f32 	%f700, %f698, %f683, %f609;
	fma.rn.f32 	%f701, %f698, %f686, %f610;
	fma.rn.f32 	%f702, %f698, %f689, %f611;
	fma.rn.f32 	%f703, %f689, 0f00000000, %f661;
	mul.f32 	%f704, %f703, 0f3EFCD6E9;
	fma.rn.f32 	%f705, %f704, %f678, %f614;
	fma.rn.f32 	%f706, %f704, %f683, %f615;
	fma.rn.f32 	%f707, %f704, %f686, %f616;
	fma.rn.f32 	%f708, %f704, %f689, %f617;
	mul.f32 	%f709, %f618, 0f00000000;
	mul.f32 	%f710, %f436, 0f00000000;
	fma.rn.f32 	%f711, %f709, %f253, %f251;
	fma.rn.f32 	%f712, %f709, %f711, %f250;
	mul.f32 	%f713, %f710, %f253;
	sub.f32 	%f714, %f252, %f713;
	fma.rn.f32 	%f715, %f710, %f714, %f712;
	fma.rn.f32 	%f716, %f709, %f349, %f251;
	mul.f32 	%f717, %f710, %f349;
	sub.f32 	%f718, %f252, %f717;
	mul.f32 	%f719, %f48, %f718;
	fma.rn.f32 	%f720, %f46, %f716, %f719;
	mul.f32 	%f721, %f50, %f718;
	fma.rn.f32 	%f722, %f49, %f716, %f721;
	fma.rn.f32 	%f723, %f716, %f275, %f264;
	fma.rn.f32 	%f724, %f716, %f723, %f259;
	mul.f32 	%f725, %f718, %f275;
	sub.f32 	%f726, %f270, %f725;
	fma.rn.f32 	%f727, %f718, %f726, %f724;
	fma.rn.f32 	%f728, %f716, %f362, %f264;
	mul.f32 	%f729, %f718, %f362;
	sub.f32 	%f730, %f270, %f729;
	mul.f32 	%f731, %f48, %f730;
	fma.rn.f32 	%f732, %f46, %f728, %f731;
	mul.f32 	%f733, %f50, %f730;
	fma.rn.f32 	%f734, %f49, %f728, %f733;
	fma.rn.f32 	%f735, %f728, %f315, %f304;
	fma.rn.f32 	%f736, %f728, %f735, %f298;
	mul.f32 	%f737, %f730, %f315;
	sub.f32 	%f738, %f309, %f737;
	fma.rn.f32 	%f739, %f730, %f738, %f736;
	fma.rn.f32 	%f740, %f728, %f375, %f304;
	mul.f32 	%f741, %f730, %f375;
	sub.f32 	%f742, %f309, %f741;
	mul.f32 	%f743, %f48, %f742;
	fma.rn.f32 	%f744, %f46, %f740, %f743;
	mul.f32 	%f745, %f50, %f742;
	fma.rn.f32 	%f746, %f49, %f740, %f745;
	fma.rn.f32 	%f747, %f740, %f337, %f326;
	fma.rn.f32 	%f748, %f740, %f747, %f321;
	mul.f32 	%f749, %f742, %f337;
	sub.f32 	%f750, %f332, %f749;
	fma.rn.f32 	%f751, %f742, %f750, %f748;
	fma.rn.f32 	%f752, %f740, %f388, %f326;
	mul.f32 	%f753, %f742, %f388;
	sub.f32 	%f754, %f332, %f753;
	mul.f32 	%f755, %f48, %f754;
	fma.rn.f32 	%f756, %f46, %f752, %f755;
	mul.f32 	%f757, %f50, %f754;
	fma.rn.f32 	%f758, %f49, %f752, %f757;
	fma.rn.f32 	%f759, %f715, %f9, 0f00000000;
	fma.rn.f32 	%f760, %f715, %f10, 0f00000000;
	fma.rn.f32 	%f761, %f727, %f11, %f759;
	fma.rn.f32 	%f762, %f727, %f12, %f760;
	fma.rn.f32 	%f763, %f739, %f13, %f761;
	fma.rn.f32 	%f764, %f739, %f14, %f762;
	fma.rn.f32 	%f765, %f751, %f15, %f763;
	fma.rn.f32 	%f766, %f751, %f16, %f764;
	mul.f32 	%f767, %f766, %f722;
	fma.rn.f32 	%f768, %f765, %f720, %f767;
	fma.rn.f32 	%f769, %f768, 0f00000000, %f715;
	mul.f32 	%f770, %f769, 0f3F4A4585;
	fma.rn.f32 	%f771, %f770, %f768, %f681;
	mul.f32 	%f772, %f766, %f734;
	fma.rn.f32 	%f773, %f765, %f732, %f772;
	fma.rn.f32 	%f774, %f770, %f773, %f684;
	mul.f32 	%f775, %f766, %f746;
	fma.rn.f32 	%f776, %f765, %f744, %f775;
	fma.rn.f32 	%f777, %f770, %f776, %f687;
	mul.f32 	%f778, %f766, %f758;
	fma.rn.f32 	%f779, %f765, %f756, %f778;
	fma.rn.f32 	%f780, %f770, %f779, %f690;
	fma.rn.f32 	%f781, %f773, 0f00000000, %f727;
	mul.f32 	%f782, %f781, 0f3F4A4585;
	fma.rn.f32 	%f783, %f782, %f768, %f693;
	fma.rn.f32 	%f784, %f782, %f773, %f694;
	fma.rn.f32 	%f785, %f782, %f776, %f695;
	fma.rn.f32 	%f786, %f782, %f779, %f696;
	fma.rn.f32 	%f787, %f776, 0f00000000, %f739;
	mul.f32 	%f788, %f787, 0f3F4A4585;
	fma.rn.f32 	%f789, %f788, %f768, %f699;
	fma.rn.f32 	%f790, %f788, %f773, %f700;
	fma.rn.f32 	%f791, %f788, %f776, %f701;
	fma.rn.f32 	%f792, %f788, %f779, %f702;
	fma.rn.f32 	%f793, %f779, 0f00000000, %f751;
	mul.f32 	%f794, %f793, 0f3F4A4585;
	fma.rn.f32 	%f795, %f794, %f768, %f705;
	fma.rn.f32 	%f796, %f794, %f773, %f706;
	fma.rn.f32 	%f797, %f794, %f776, %f707;
	fma.rn.f32 	%f798, %f794, %f779, %f708;
	mul.f32 	%f799, %f618, 0f3F464BF8;
	mul.f32 	%f800, %f527, 0f00000000;
	fma.rn.f32 	%f801, %f799, %f253, %f251;
	fma.rn.f32 	%f802, %f799, %f801, %f250;
	mul.f32 	%f803, %f800, %f253;
	sub.f32 	%f804, %f252, %f803;
	fma.rn.f32 	%f805, %f800, %f804, %f802;
	fma.rn.f32 	%f806, %f799, %f349, %f251;
	mul.f32 	%f807, %f800, %f349;
	sub.f32 	%f808, %f252, %f807;
	mul.f32 	%f809, %f48, %f808;
	fma.rn.f32 	%f810, %f46, %f806, %f809;
	mul.f32 	%f811, %f50, %f808;
	fma.rn.f32 	%f812, %f49, %f806, %f811;
	fma.rn.f32 	%f813, %f806, %f275, %f264;
	fma.rn.f32 	%f814, %f806, %f813, %f259;
	mul.f32 	%f815, %f808, %f275;
	sub.f32 	%f816, %f270, %f815;
	fma.rn.f32 	%f817, %f808, %f816, %f814;
	fma.rn.f32 	%f818, %f806, %f362, %f264;
	mul.f32 	%f819, %f808, %f362;
	sub.f32 	%f820, %f270, %f819;
	mul.f32 	%f821, %f48, %f820;
	fma.rn.f32 	%f822, %f46, %f818, %f821;
	mul.f32 	%f823, %f50, %f820;
	fma.rn.f32 	%f824, %f49, %f818, %f823;
	fma.rn.f32 	%f825, %f818, %f315, %f304;
	fma.rn.f32 	%f826, %f818, %f825, %f298;
	mul.f32 	%f827, %f820, %f315;
	sub.f32 	%f828, %f309, %f827;
	fma.rn.f32 	%f829, %f820, %f828, %f826;
	fma.rn.f32 	%f830, %f818, %f375, %f304;
	mul.f32 	%f831, %f820, %f375;
	sub.f32 	%f832, %f309, %f831;
	mul.f32 	%f833, %f48, %f832;
	fma.rn.f32 	%f834, %f46, %f830, %f833;
	mul.f32 	%f835, %f50, %f832;
	fma.rn.f32 	%f836, %f49, %f830, %f835;
	fma.rn.f32 	%f837, %f830, %f337, %f326;
	fma.rn.f32 	%f838, %f830, %f837, %f321;
	mul.f32 	%f839, %f832, %f337;
	sub.f32 	%f840, %f332, %f839;
	fma.rn.f32 	%f841, %f832, %f840, %f838;
	fma.rn.f32 	%f842, %f830, %f388, %f326;
	mul.f32 	%f843, %f832, %f388;
	sub.f32 	%f844, %f332, %f843;
	mul.f32 	%f845, %f48, %f844;
	fma.rn.f32 	%f846, %f46, %f842, %f845;
	mul.f32 	%f847, %f50, %f844;
	fma.rn.f32 	%f848, %f49, %f842, %f847;
	fma.rn.f32 	%f849, %f805, %f9, 0f00000000;
	fma.rn.f32 	%f850, %f805, %f10, 0f00000000;
	fma.rn.f32 	%f851, %f817, %f11, %f849;
	fma.rn.f32 	%f852, %f817, %f12, %f850;
	fma.rn.f32 	%f853, %f829, %f13, %f851;
	fma.rn.f32 	%f854, %f829, %f14, %f852;
	fma.rn.f32 	%f855, %f841, %f15, %f853;
	fma.rn.f32 	%f856, %f841, %f16, %f854;
	mul.f32 	%f857, %f856, %f812;
	fma.rn.f32 	%f858, %f855, %f810, %f857;
	fma.rn.f32 	%f859, %f858, 0f00000000, %f805;
	mul.f32 	%f860, %f859, 0f3EFCD6E9;
	fma.rn.f32 	%f861, %f860, %f858, %f771;
	mul.f32 	%f862, %f856, %f824;
	fma.rn.f32 	%f863, %f855, %f822, %f862;
	fma.rn.f32 	%f864, %f860, %f863, %f774;
	mul.f32 	%f865, %f856, %f836;
	fma.rn.f32 	%f866, %f855, %f834, %f865;
	fma.rn.f32 	%f867, %f860, %f866, %f777;
	mul.f32 	%f868, %f856, %f848;
	fma.rn.f32 	%f869, %f855, %f846, %f868;
	fma.rn.f32 	%f870, %f860, %f869, %f780;
	fma.rn.f32 	%f871, %f863, 0f00000000, %f817;
	mul.f32 	%f872, %f871, 0f3EFCD6E9;
	fma.rn.f32 	%f873, %f872, %f858, %f783;
	fma.rn.f32 	%f874, %f872, %f863, %f784;
	fma.rn.f32 	%f875, %f872, %f866, %f785;
	fma.rn.f32 	%f876, %f872, %f869, %f786;
	fma.rn.f32 	%f877, %f866, 0f00000000, %f829;
	mul.f32 	%f878, %f877, 0f3EFCD6E9;
	fma.rn.f32 	%f879, %f878, %f858, %f789;
	fma.rn.f32 	%f880, %f878, %f863, %f790;
	fma.rn.f32 	%f881, %f878, %f866, %f791;
	fma.rn.f32 	%f882, %f878, %f869, %f792;
	fma.rn.f32 	%f883, %f869, 0f00000000, %f841;
	mul.f32 	%f884, %f883, 0f3EFCD6E9;
	fma.rn.f32 	%f885, %f884, %f858, %f795;
	fma.rn.f32 	%f886, %f884, %f863, %f796;
	fma.rn.f32 	%f887, %f884, %f866, %f797;
	fma.rn.f32 	%f888, %f884, %f869, %f798;
	fma.rn.f32 	%f889, %f52, 0f3F464BF8, 0f3F800000;
	mul.f32 	%f890, %f889, 0fBF464BF8;
	mul.f32 	%f891, %f341, 0f3F464BF8;
	fma.rn.f32 	%f892, %f890, %f253, %f251;
	fma.rn.f32 	%f893, %f890, %f892, %f250;
	mul.f32 	%f894, %f891, %f253;
	sub.f32 	%f895, %f252, %f894;
	fma.rn.f32 	%f896, %f891, %f895, %f893;
	fma.rn.f32 	%f897, %f890, %f349, %f251;
	mul.f32 	%f898, %f891, %f349;
	sub.f32 	%f899, %f252, %f898;
	mul.f32 	%f900, %f48, %f899;
	fma.rn.f32 	%f901, %f46, %f897, %f900;
	mul.f32 	%f902, %f50, %f899;
	fma.rn.f32 	%f903, %f49, %f897, %f902;
	fma.rn.f32 	%f904, %f897, %f275, %f264;
	fma.rn.f32 	%f905, %f897, %f904, %f259;
	mul.f32 	%f906, %f899, %f275;
	sub.f32 	%f907, %f270, %f906;
	fma.rn.f32 	%f908, %f899, %f907, %f905;
	fma.rn.f32 	%f909, %f897, %f362, %f264;
	mul.f32 	%f910, %f899, %f362;
	sub.f32 	%f911, %f270, %f910;
	mul.f32 	%f912, %f48, %f911;
	fma.rn.f32 	%f913, %f46, %f909, %f912;
	mul.f32 	%f914, %f50, %f911;
	fma.rn.f32 	%f915, %f49, %f909, %f914;
	fma.rn.f32 	%f916, %f909, %f315, %f304;
	fma.rn.f32 	%f917, %f909, %f916, %f298;
	mul.f32 	%f918, %f911, %f315;
	sub.f32 	%f919, %f309, %f918;
	fma.rn.f32 	%f920, %f911, %f919, %f917;
	fma.rn.f32 	%f921, %f909, %f375, %f304;
	mul.f32 	%f922, %f911, %f375;
	sub.f32 	%f923, %f309, %f922;
	mul.f32 	%f924, %f48, %f923;
	fma.rn.f32 	%f925, %f46, %f921, %f924;
	mul.f32 	%f926, %f50, %f923;
	fma.rn.f32 	%f927, %f49, %f921, %f926;
	fma.rn.f32 	%f928, %f921, %f337, %f326;
	fma.rn.f32 	%f929, %f921, %f928, %f321;
	mul.f32 	%f930, %f923, %f337;
	sub.f32 	%f931, %f332, %f930;
	fma.rn.f32 	%f932, %f923, %f931, %f929;
	fma.rn.f32 	%f933, %f921, %f388, %f326;
	mul.f32 	%f934, %f923, %f388;
	sub.f32 	%f935, %f332, %f934;
	mul.f32 	%f936, %f48, %f935;
	fma.rn.f32 	%f937, %f46, %f933, %f936;
	mul.f32 	%f938, %f50, %f935;
	fma.rn.f32 	%f939, %f49, %f933, %f938;
	fma.rn.f32 	%f940, %f896, %f9, 0f00000000;
	fma.rn.f32 	%f941, %f896, %f10, 0f00000000;
	fma.rn.f32 	%f942, %f908, %f11, %f940;
	fma.rn.f32 	%f943, %f908, %f12, %f941;
	fma.rn.f32 	%f944, %f920, %f13, %f942;
	fma.rn.f32 	%f945, %f920, %f14, %f943;
	fma.rn.f32 	%f946, %f932, %f15, %f944;
	fma.rn.f32 	%f947, %f932, %f16, %f945;
	mul.f32 	%f948, %f947, %f903;
	fma.rn.f32 	%f949, %f946, %f901, %f948;
	fma.rn.f32 	%f950, %f949, 0f00000000, %f896;
	mul.f32 	%f951, %f950, 0f3E9E0653;
	fma.rn.f32 	%f952, %f951, %f949, %f861;
	mul.f32 	%f953, %f947, %f915;
	fma.rn.f32 	%f954, %f946, %f913, %f953;
	fma.rn.f32 	%f955, %f951, %f954, %f864;
	mul.f32 	%f956, %f947, %f927;
	fma.rn.f32 	%f957, %f946, %f925, %f956;
	fma.rn.f32 	%f958, %f951, %f957, %f867;
	mul.f32 	%f959, %f947, %f939;
	fma.rn.f32 	%f960, %f946, %f937, %f959;
	fma.rn.f32 	%f961, %f951, %f960, %f870;
	fma.rn.f32 	%f962, %f954, 0f00000000, %f908;
	mul.f32 	%f963, %f962, 0f3E9E0653;
	fma.rn.f32 	%f964, %f963, %f949, %f873;
	fma.rn.f32 	%f965, %f963, %f954, %f874;
	fma.rn.f32 	%f966, %f963, %f957, %f875;
	fma.rn.f32 	%f967, %f963, %f960, %f876;
	fma.rn.f32 	%f968, %f957, 0f00000000, %f920;
	mul.f32 	%f969, %f968, 0f3E9E0653;
	fma.rn.f32 	%f970, %f969, %f949, %f879;
	fma.rn.f32 	%f971, %f969, %f954, %f880;
	fma.rn.f32 	%f972, %f969, %f957, %f881;
	fma.rn.f32 	%f973, %f969, %f960, %f882;
	fma.rn.f32 	%f974, %f960, 0f00000000, %f932;
	mul.f32 	%f975, %f974, 0f3E9E0653;
	fma.rn.f32 	%f976, %f975, %f949, %f885;
	fma.rn.f32 	%f977, %f975, %f954, %f886;
	fma.rn.f32 	%f978, %f975, %f957, %f887;
	fma.rn.f32 	%f979, %f975, %f960, %f888;
	mul.f32 	%f980, %f889, 0f00000000;
	mul.f32 	%f981, %f436, 0f3F464BF8;
	fma.rn.f32 	%f982, %f980, %f253, %f251;
	fma.rn.f32 	%f983, %f980, %f982, %f250;
	mul.f32 	%f984, %f981, %f253;
	sub.f32 	%f985, %f252, %f984;
	fma.rn.f32 	%f986, %f981, %f985, %f983;
	fma.rn.f32 	%f987, %f980, %f349, %f251;
	mul.f32 	%f988, %f981, %f349;
	sub.f32 	%f989, %f252, %f988;
	mul.f32 	%f990, %f48, %f989;
	fma.rn.f32 	%f991, %f46, %f987, %f990;
	mul.f32 	%f992, %f50, %f989;
	fma.rn.f32 	%f993, %f49, %f987, %f992;
	fma.rn.f32 	%f994, %f987, %f275, %f264;
	fma.rn.f32 	%f995, %f987, %f994, %f259;
	mul.f32 	%f996, %f989, %f275;
	sub.f32 	%f997, %f270, %f996;
	fma.rn.f32 	%f998, %f989, %f997, %f995;
	fma.rn.f32 	%f999, %f987, %f362, %f264;
	mul.f32 	%f1000, %f989, %f362;
	sub.f32 	%f1001, %f270, %f1000;
	mul.f32 	%f1002, %f48, %f1001;
	fma.rn.f32 	%f1003, %f46, %f999, %f1002;
	mul.f32 	%f1004, %f50, %f1001;
	fma.rn.f32 	%f1005, %f49, %f999, %f1004;
	fma.rn.f32 	%f1006, %f999, %f315, %f304;
	fma.rn.f32 	%f1007, %f999, %f1006, %f298;
	mul.f32 	%f1008, %f1001, %f315;
	sub.f32 	%f1009, %f309, %f1008;
	fma.rn.f32 	%f1010, %f1001, %f1009, %f1007;
	fma.rn.f32 	%f1011, %f999, %f375, %f304;
	mul.f32 	%f1012, %f1001, %f375;
	sub.f32 	%f1013, %f309, %f1012;
	mul.f32 	%f1014, %f48, %f1013;
	fma.rn.f32 	%f1015, %f46, %f1011, %f1014;
	mul.f32 	%f1016, %f50, %f1013;
	fma.rn.f32 	%f1017, %f49, %f1011, %f1016;
	fma.rn.f32 	%f1018, %f1011, %f337, %f326;
	fma.rn.f32 	%f1019, %f1011, %f1018, %f321;
	mul.f32 	%f1020, %f1013, %f337;
	sub.f32 	%f1021, %f332, %f1020;
	fma.rn.f32 	%f1022, %f1013, %f1021, %f1019;
	fma.rn.f32 	%f1023, %f1011, %f388, %f326;
	mul.f32 	%f1024, %f1013, %f388;
	sub.f32 	%f1025, %f332, %f1024;
	mul.f32 	%f1026, %f48, %f1025;
	fma.rn.f32 	%f1027, %f46, %f1023, %f1026;
	mul.f32 	%f1028, %f50, %f1025;
	fma.rn.f32 	%f1029, %f49, %f1023, %f1028;
	fma.rn.f32 	%f1030, %f986, %f9, 0f00000000;
	fma.rn.f32 	%f1031, %f986, %f10, 0f00000000;
	fma.rn.f32 	%f1032, %f998, %f11, %f1030;
	fma.rn.f32 	%f1033, %f998, %f12, %f1031;
	fma.rn.f32 	%f1034, %f1010, %f13, %f1032;
	fma.rn.f32 	%f1035, %f1010, %f14, %f1033;
	fma.rn.f32 	%f1036, %f1022, %f15, %f1034;
	fma.rn.f32 	%f1037, %f1022, %f16, %f1035;
	mul.f32 	%f1038, %f1037, %f993;
	fma.rn.f32 	%f1039, %f1036, %f991, %f1038;
	fma.rn.f32 	%f1040, %f1039, 0f00000000, %f986;
	mul.f32 	%f1041, %f1040, 0f3EFCD6E9;
	fma.rn.f32 	%f1042, %f1041, %f1039, %f952;
	mul.f32 	%f1043, %f1037, %f1005;
	fma.rn.f32 	%f1044, %f1036, %f1003, %f1043;
	fma.rn.f32 	%f1045, %f1041, %f1044, %f955;
	mul.f32 	%f1046, %f1037, %f1017;
	fma.rn.f32 	%f1047, %f1036, %f1015, %f1046;
	fma.rn.f32 	%f1048, %f1041, %f1047, %f958;
	mul.f32 	%f1049, %f1037, %f1029;
	fma.rn.f32 	%f1050, %f1036, %f1027, %f1049;
	fma.rn.f32 	%f1051, %f1041, %f1050, %f961;
	fma.rn.f32 	%f1052, %f1044, 0f00000000, %f998;
	mul.f32 	%f1053, %f1052, 0f3EFCD6E9;
	fma.rn.f32 	%f1054, %f1053, %f1039, %f964;
	fma.rn.f32 	%f1055, %f1053, %f1044, %f965;
	fma.rn.f32 	%f1056, %f1053, %f1047, %f966;
	fma.rn.f32 	%f1057, %f1053, %f1050, %f967;
	fma.rn.f32 	%f1058, %f1047, 0f00000000, %f1010;
	mul.f32 	%f1059, %f1058, 0f3EFCD6E9;
	fma.rn.f32 	%f1060, %f1059, %f1039, %f970;
	fma.rn.f32 	%f1061, %f1059, %f1044, %f971;
	fma.rn.f32 	%f1062, %f1059, %f1047, %f972;
	fma.rn.f32 	%f1063, %f1059, %f1050, %f973;
	fma.rn.f32 	%f1064, %f1050, 0f00000000, %f1022;
	mul.f32 	%f1065, %f1064, 0f3EFCD6E9;
	fma.rn.f32 	%f1066, %f1065, %f1039, %f976;
	fma.rn.f32 	%f1067, %f1065, %f1044, %f977;
	fma.rn.f32 	%f1068, %f1065, %f1047, %f978;
	fma.rn.f32 	%f1069, %f1065, %f1050, %f979;
	mul.f32 	%f1070, %f889, 0f3F464BF8;
	mul.f32 	%f1071, %f527, 0f3F464BF8;
	fma.rn.f32 	%f1072, %f1070, %f253, %f251;
	fma.rn.f32 	%f1073, %f1070, %f1072, %f250;
	mul.f32 	%f1074, %f1071, %f253;
	sub.f32 	%f1075, %f252, %f1074;
	fma.rn.f32 	%f1076, %f1071, %f1075, %f1073;
	fma.rn.f32 	%f1077, %f1070, %f349, %f251;
	mul.f32 	%f1078, %f1071, %f349;
	sub.f32 	%f1079, %f252, %f1078;
	mul.f32 	%f1080, %f48, %f1079;
	fma.rn.f32 	%f1081, %f46, %f1077, %f1080;
	mul.f32 	%f1082, %f50, %f1079;
	fma.rn.f32 	%f1083, %f49, %f1077, %f1082;
	fma.rn.f32 	%f1084, %f1077, %f275, %f264;
	fma.rn.f32 	%f1085, %f1077, %f1084, %f259;
	mul.f32 	%f1086, %f1079, %f275;
	sub.f32 	%f1087, %f270, %f1086;
	fma.rn.f32 	%f1088, %f1079, %f1087, %f1085;
	fma.rn.f32 	%f1089, %f1077, %f362, %f264;
	mul.f32 	%f1090, %f1079, %f362;
	sub.f32 	%f1091, %f270, %f1090;
	mul.f32 	%f1092, %f48, %f1091;
	fma.rn.f32 	%f1093, %f46, %f1089, %f1092;
	mul.f32 	%f1094, %f50, %f1091;
	fma.rn.f32 	%f1095, %f49, %f1089, %f1094;
	fma.rn.f32 	%f1096, %f1089, %f315, %f304;
	fma.rn.f32 	%f1097, %f1089, %f1096, %f298;
	mul.f32 	%f1098, %f1091, %f315;
	sub.f32 	%f1099, %f309, %f1098;
	fma.rn.f32 	%f1100, %f1091, %f1099, %f1097;
	fma.rn.f32 	%f1101, %f1089, %f375, %f304;
	mul.f32 	%f1102, %f1091, %f375;
	sub.f32 	%f1103, %f309, %f1102;
	mul.f32 	%f1104, %f48, %f1103;
	fma.rn.f32 	%f1105, %f46, %f1101, %f1104;
	mul.f32 	%f1106, %f50, %f1103;
	fma.rn.f32 	%f1107, %f49, %f1101, %f1106;
	fma.rn.f32 	%f1108, %f1101, %f337, %f326;
	fma.rn.f32 	%f1109, %f1101, %f1108, %f321;
	mul.f32 	%f1110, %f1103, %f337;
	sub.f32 	%f1111, %f332, %f1110;
	fma.rn.f32 	%f1112, %f1103, %f1111, %f1109;
	fma.rn.f32 	%f1113, %f1101, %f388, %f326;
	mul.f32 	%f1114, %f1103, %f388;
	sub.f32 	%f1115, %f332, %f1114;
	mul.f32 	%f1116, %f48, %f1115;
	fma.rn.f32 	%f1117, %f46, %f1113, %f1116;
	mul.f32 	%f1118, %f50, %f1115;
	fma.rn.f32 	%f1119, %f49, %f1113, %f1118;
	fma.rn.f32 	%f1120, %f1076, %f9, 0f00000000;
	fma.rn.f32 	%f1121, %f1076, %f10, 0f00000000;
	fma.rn.f32 	%f1122, %f1088, %f11, %f1120;
	fma.rn.f32 	%f1123, %f1088, %f12, %f1121;
	fma.rn.f32 	%f1124, %f1100, %f13, %f1122;
	fma.rn.f32 	%f1125, %f1100, %f14, %f1123;
	fma.rn.f32 	%f1126, %f1112, %f15, %f1124;
	fma.rn.f32 	%f1127, %f1112, %f16, %f1125;
	mul.f32 	%f1128, %f1127, %f1083;
	fma.rn.f32 	%f1129, %f1126, %f1081, %f1128;
	fma.rn.f32 	%f1130, %f1129, 0f00000000, %f1076;
	mul.f32 	%f1131, %f1130, 0f3E9E0653;
	fma.rn.f32 	%f1132, %f1131, %f1129, %f1042;
	mul.f32 	%f1133, %f1127, %f1095;
	fma.rn.f32 	%f1134, %f1126, %f1093, %f1133;
	fma.rn.f32 	%f1135, %f1131, %f1134, %f1045;
	mul.f32 	%f1136, %f1127, %f1107;
	fma.rn.f32 	%f1137, %f1126, %f1105, %f1136;
	fma.rn.f32 	%f1138, %f1131, %f1137, %f1048;
	mul.f32 	%f1139, %f1127, %f1119;
	fma.rn.f32 	%f1140, %f1126, %f1117, %f1139;
	fma.rn.f32 	%f1141, %f1131, %f1140, %f1051;
	fma.rn.f32 	%f1142, %f1134, 0f00000000, %f1088;
	mul.f32 	%f1143, %f1142, 0f3E9E0653;
	fma.rn.f32 	%f1144, %f1143, %f1129, %f1054;
	fma.rn.f32 	%f1145, %f1143, %f1134, %f1055;
	fma.rn.f32 	%f1146, %f1143, %f1137, %f1056;
	fma.rn.f32 	%f1147, %f1143, %f1140, %f1057;
	fma.rn.f32 	%f1148, %f1137, 0f00000000, %f1100;
	mul.f32 	%f1149, %f1148, 0f3E9E0653;
	fma.rn.f32 	%f1150, %f1149, %f1129, %f1060;
	fma.rn.f32 	%f1151, %f1149, %f1134, %f1061;
	fma.rn.f32 	%f1152, %f1149, %f1137, %f1062;
	fma.rn.f32 	%f1153, %f1149, %f1140, %f1063;
	fma.rn.f32 	%f1154, %f1140, 0f00000000, %f1112;
	mul.f32 	%f1155, %f1154, 0f3E9E0653;
	fma.rn.f32 	%f1156, %f1155, %f1129, %f1066;
	fma.rn.f32 	%f1157, %f1155, %f1134, %f1067;
	fma.rn.f32 	%f1158, %f1155, %f1137, %f1068;
	fma.rn.f32 	%f1159, %f1155, %f1140, %f1069;
	st.global.f32 	[%rd4], %f1132;
	st.global.f32 	[%rd4+4], %f1135;
	st.global.f32 	[%rd4+8], %f1138;
	st.global.f32 	[%rd4+12], %f1141;
	st.global.f32 	[%rd4+16], %f1144;
	st.global.f32 	[%rd4+20], %f1145;
	st.global.f32 	[%rd4+24], %f1146;
	st.global.f32 	[%rd4+28], %f1147;
	st.global.f32 	[%rd4+32], %f1150;
	st.global.f32 	[%rd4+36], %f1151;
	st.global.f32 	[%rd4+40], %f1152;
	st.global.f32 	[%rd4+44], %f1153;
	st.global.f32 	[%rd4+48], %f1156;
	st.global.f32 	[%rd4+52], %f1157;
	st.global.f32 	[%rd4+56], %f1158;
	st.global.f32 	[%rd4+60], %f1159;
	ret;

}


// ===== COMPILED SASS (sm_100) =====

	.target	sm_100

	.elftype	@"ET_EXEC"


//--------------------- .note.nv.tkinfo           --------------------------
	.section	.note.nv.tkinfo,"",@"SHT_NOTE"
	.sectionflags	@"SHF_NOTE_NV_TKINFO"
	.tkinfo
        /*0018*/ 	.word	0x00000002
        /*0030*/ 	.string	""
        /*0030*/ 	.string	"ptxas"
        /*0030*/ 	.string	"Cuda compilation tools, release 13.0, V13.0.88"
        /*0030*/ 	.string	"Build cuda_13.0.r13.0/compiler.36424714_0"
        /*0030*/ 	.string	"-arch sm_100 -m 64 "



//--------------------- .note.nv.cuinfo           --------------------------
	.section	.note.nv.cuinfo,"",@"SHT_NOTE"
	.sectionflags	@"SHF_NOTE_NV_CUINFO"
        /*0018*/ 	.short	0x0002
        /*001a*/ 	.short	0x0064
        /*001c*/ 	.short	0x0082
	.zero		2


//--------------------- .nv.info                  --------------------------
	.section	.nv.info,"",@"SHT_CUDA_INFO"
	.align	4


	//----- nvinfo : EIATTR_REGCOUNT
	.align		4
        /*0000*/ 	.byte	0x04, 0x2f
        /*0002*/ 	.short	(.L_7 - .L_6)
	.align		4
.L_6:
        /*0004*/ 	.word	index@(_Z9sd_kernelPf)
        /*0008*/ 	.word	0x00000050


	//----- nvinfo : EIATTR_FRAME_SIZE
	.align		4
.L_7:
        /*000c*/ 	.byte	0x04, 0x11
        /*000e*/ 	.short	(.L_9 - .L_8)
	.align		4
.L_8:
        /*0010*/ 	.word	index@($__internal_1_$__cuda_sm20_sqrt_rn_f32_slowpath)
        /*0014*/ 	.word	0x00000000


	//----- nvinfo : EIATTR_FRAME_SIZE
	.align		4
.L_9:
        /*0018*/ 	.byte	0x04, 0x11
        /*001a*/ 	.short	(.L_11 - .L_10)
	.align		4
.L_10:
        /*001c*/ 	.word	index@($__internal_0_$__cuda_sm20_rcp_rn_f32_slowpath)
        /*0020*/ 	.word	0x00000000


	//----- nvinfo : EIATTR_FRAME_SIZE
	.align		4
.L_11:
        /*0024*/ 	.byte	0x04, 0x11
        /*0026*/ 	.short	(.L_13 - .L_12)
	.align		4
.L_12:
        /*0028*/ 	.word	index@(_Z9sd_kernelPf)
        /*002c*/ 	.word	0x00000000


	//----- nvinfo : EIATTR_MIN_STACK_SIZE
	.align		4
.L_13:
        /*0030*/ 	.byte	0x04, 0x12
        /*0032*/ 	.short	(.L_15 - .L_14)
	.align		4
.L_14:
        /*0034*/ 	.word	index@(_Z9sd_kernelPf)
        /*0038*/ 	.word	0x00000000
.L_15:


//--------------------- .nv.compat                --------------------------
	.section	.nv.compat,"",@"SHT_CUDA_COMPAT_INFO"
	.align	4
        /*0000*/ 	.byte	0x02, 0x09, 0x00, 0x00, 0x02, 0x02, 0x01, 0x00, 0x02, 0x05, 0x05, 0x00, 0x03, 0x07, 0x01, 0x01
        /*0010*/ 	.byte	0x02, 0x03, 0x00, 0x00, 0x02, 0x06, 0x01, 0x00, 0x04, 0x0b, 0x08, 0x00, 0x01, 0x00, 0x00, 0x00
        /*0020*/ 	.byte	0x00, 0x00, 0x00, 0x00


//--------------------- .nv.info._Z9sd_kernelPf   --------------------------
	.section	.nv.info._Z9sd_kernelPf,"",@"SHT_CUDA_INFO"
	.sectionflags	@""
	.align	4


	//----- nvinfo : EIATTR_CUDA_API_VERSION
	.align		4
        /*0000*/ 	.byte	0x04, 0x37
        /*0002*/ 	.short	(.L_17 - .L_16)
.L_16:
        /*0004*/ 	.word	0x00000082


	//----- nvinfo : EIATTR_KPARAM_INFO
	.align		4
.L_17:
        /*0008*/ 	.byte	0x04, 0x17
        /*000a*/ 	.short	(.L_19 - .L_18)
.L_18:
        /*000c*/ 	.word	0x00000000
        /*0010*/ 	.short	0x0000
        /*0012*/ 	.short	0x0000
        /*0014*/ 	.byte	0x00, 0xf5, 0x21, 0x00


	//----- nvinfo : EIATTR_SPARSE_MMA_MASK
	.align		4
.L_19:
        /*0018*/ 	.byte	0x03, 0x50
        /*001a*/ 	.short	0x0000


	//----- nvinfo : EIATTR_MAXREG_COUNT
	.align		4
        /*001c*/ 	.byte	0x03, 0x1b
        /*001e*/ 	.short	0x00ff


	//----- nvinfo : EIATTR_MERCURY_ISA_VERSION
	.align		4
        /*0020*/ 	.byte	0x03, 0x5f
        /*0022*/ 	.short	0x0101


	//----- nvinfo : EIATTR_VRC_CTA_INIT_COUNT
	.align		4
        /*0024*/ 	.byte	0x02, 0x4a
	.zero		1
	.zero		1


	//----- nvinfo : EIATTR_EXIT_INSTR_OFFSETS
	.align		4
        /*0028*/ 	.byte	0x04, 0x1c
        /*002a*/ 	.short	(.L_21 - .L_20)


	//   ....[0]....
.L_20:
        /*002c*/ 	.word	0x00004680


	//----- nvinfo : EIATTR_CRS_STACK_SIZE
	.align		4
.L_21:
        /*0030*/ 	.byte	0x04, 0x1e
        /*0032*/ 	.short	(.L_23 - .L_22)
.L_22:
        /*0034*/ 	.word	0x00000000


	//----- nvinfo : EIATTR_CBANK_PARAM_SIZE
	.align		4
.L_23:
        /*0038*/ 	.byte	0x03, 0x19
        /*003a*/ 	.short	0x0008


	//----- nvinfo : EIATTR_PARAM_CBANK
	.align		4
        /*003c*/ 	.byte	0x04, 0x0a
        /*003e*/ 	.short	(.L_25 - .L_24)
	.align		4
.L_24:
        /*0040*/ 	.word	index@(.nv.constant0._Z9sd_kernelPf)
        /*0044*/ 	.short	0x0380
        /*0046*/ 	.short	0x0008


	//----- nvinfo : EIATTR_SW_WAR
	.align		4
.L_25:
        /*0048*/ 	.byte	0x04, 0x36
        /*004a*/ 	.short	(.L_27 - .L_26)
.L_26:
        /*004c*/ 	.word	0x00000008
.L_27:


//--------------------- .nv.callgraph             --------------------------
	.section	.nv.callgraph,"",@"SHT_CUDA_CALLGRAPH"
	.align	4
	.sectionentsize	8
	.align		4
        /*0000*/ 	.word	0x00000000
	.align		4
        /*0004*/ 	.word	0xffffffff
	.align		4
        /*0008*/ 	.word	0x00000000
	.align		4
        /*000c*/ 	.word	0xfffffffe
	.align		4
        /*0010*/ 	.word	0x00000000
	.align		4
        /*0014*/ 	.word	0xfffffffd
	.align		4
        /*0018*/ 	.word	0x00000000
	.align		4
        /*001c*/ 	.word	0xfffffffc


//--------------------- .nv.constant3             --------------------------
	.section	.nv.constant3,"a",@progbits
	.align	4
.nv.constant3:
	.type		g_maxu,@object
	.size		g_maxu,(g_nu - g_maxu)
g_maxu:
        /*0000*/ 	.byte	0x00, 0x00, 0x80, 0x3f
	.type		g_nu,@object
	.size		g_nu,(g_alpha - g_nu)
g_nu:
        /*0004*/ 	.byte	0x00, 0x00, 0x80, 0x3f
	.type		g_alpha,@object
	.size		g_alpha,(g_beta - g_alpha)
g_alpha:
	.zero		4
	.type		g_beta,@object
	.size		g_beta,(g_gamma - g_beta)
g_beta:
	.zero		4
	.type		g_gamma,@object
	.size		g_gamma,(g_delta - g_gamma)
g_gamma:
        /*0010*/ 	.byte	0x00, 0x00, 0x80, 0x3f
	.type		g_delta,@object
	.size		g_delta,(.L_5 - g_delta)
g_delta:
        /*0014*/ 	.byte	0x00, 0x00, 0x80, 0x3f
.L_5:


//--------------------- .text._Z9sd_kernelPf      --------------------------
	.section	.text._Z9sd_kernelPf,"ax",@progbits
	.align	128
        .global         _Z9sd_kernelPf
        .type           _Z9sd_kernelPf,@function
        .size           _Z9sd_kernelPf,(.L_x_22 - _Z9sd_kernelPf)
        .other          _Z9sd_kernelPf,@"STO_CUDA_ENTRY STV_DEFAULT"
_Z9sd_kernelPf:
.text._Z9sd_kernelPf:
[----:B------:R-:W-:Y:S01]  /*0000*/  LDC R1, c[0x0][0x37c] ;  /* 0x0000df00ff017b82 */ /* 0x000fe20000000800 */
[----:B------:R-:W0:Y:S07]  /*0010*/  S2R R3, SR_TID.X ;  /* 0x0000000000037919 */ /* 0x000e2e0000002100 */
[----:B------:R-:W1:Y:S01]  /*0020*/  LDC.64 R12, c[0x0][0x380] ;  /* 0x0000e000ff0c7b82 */ /* 0x000e620000000a00 */
[----:B------:R-:W2:Y:S01]  /*0030*/  LDCU.64 UR4, c[0x0][0x358] ;  /* 0x00006b00ff0477ac */ /* 0x000ea20008000a00 */
[----:B0-----:R-:W-:-:S05]  /*0040*/  SHF.L.U32 R3, R3, 0x4, RZ ;  /* 0x0000000403037819 */ /* 0x001fca00000006ff */
[----:B-1----:R-:W-:-:S05]  /*0050*/  IMAD.WIDE.U32 R12, R3, 0x4, R12 ;  /* 0x00000004030c7825 */ /* 0x002fca00078e000c */
[----:B--2---:R-:W2:Y:S04]  /*0060*/  LDG.E R8, desc[UR4][R12.64+0x4] ;  /* 0x000004040c087981 */ /* 0x004ea8000c1e1900 */
[----:B------:R-:W2:Y:S04]  /*0070*/  LDG.E R23, desc[UR4][R12.64+0xc] ;  /* 0x00000c040c177981 */ /* 0x000ea8000c1e1900 */
[----:B------:R-:W3:Y:S04]  /*0080*/  LDG.E R9, desc[UR4][R12.64] ;  /* 0x000000040c097981 */ /* 0x000ee8000c1e1900 */
[----:B------:R-:W3:Y:S04]  /*0090*/  LDG.E R26, desc[UR4][R12.64+0x8] ;  /* 0x000008040c1a7981 */ /* 0x000ee8000c1e1900 */
[----:B------:R-:W4:Y:S04]  /*00a0*/  LDG.E R11, desc[UR4][R12.64+0x10] ;  /* 0x000010040c0b7981 */ /* 0x000f28000c1e1900 */
[----:B------:R-:W4:Y:S04]  /*00b0*/  LDG.E R10, desc[UR4][R12.64+0x14] ;  /* 0x000014040c0a7981 */ /* 0x000f28000c1e1900 */
[----:B------:R-:W4:Y:S04]  /*00c0*/  LDG.E R6, desc[UR4][R12.64+0x18] ;  /* 0x000018040c067981 */ /* 0x000f28000c1e1900 */
[----:B------:R-:W4:Y:S04]  /*00d0*/  LDG.E R7, desc[UR4][R12.64+0x1c] ;  /* 0x00001c040c077981 */ /* 0x000f28000c1e1900 */
[----:B------:R0:W5:Y:S04]  /*00e0*/  LDG.E R0, desc[UR4][R12.64+0x20] ;  /* 0x000020040c007981 */ /* 0x000168000c1e1900 */
[----:B------:R0:W5:Y:S04]  /*00f0*/  LDG.E R2, desc[UR4][R12.64+0x24] ;  /* 0x000024040c027981 */ /* 0x000168000c1e1900 */
[----:B------:R0:W5:Y:S04]  /*0100*/  LDG.E R19, desc[UR4][R12.64+0x28] ;  /* 0x000028040c137981 */ /* 0x000168000c1e1900 */
[----:B------:R0:W5:Y:S04]  /*0110*/  LDG.E R21, desc[UR4][R12.64+0x2c] ;  /* 0x00002c040c157981 */ /* 0x000168000c1e1900 */
[----:B------:R0:W5:Y:S04]  /*0120*/  LDG.E R24, desc[UR4][R12.64+0x30] ;  /* 0x000030040c187981 */ /* 0x000168000c1e1900 */
[----:B------:R0:W5:Y:S04]  /*0130*/  LDG.E R22, desc[UR4][R12.64+0x34] ;  /* 0x000034040c167981 */ /* 0x000168000c1e1900 */
[----:B------:R0:W5:Y:S04]  /*0140*/  LDG.E R15, desc[UR4][R12.64+0x38] ;  /* 0x000038040c0f7981 */ /* 0x000168000c1e1900 */
[----:B------:R0:W5:Y:S01]  /*0150*/  LDG.E R17, desc[UR4][R12.64+0x3c] ;  /* 0x00003c040c117981 */ /* 0x000162000c1e1900 */
[----:B------:R-:W-:Y:S01]  /*0160*/  BSSY.RECONVERGENT B0, `(.L_x_0) ;  /* 0x0000037000007945 */ /* 0x000fe20003800200 */
[C-C-:B--2---:R-:W-:Y:S01]  /*0170*/  FADD R3, -R8.reuse, R23.reuse ;  /* 0x0000001708037221 */ /* 0x144fe20000000100 */
[----:B------:R-:W-:-:S03]  /*0180*/  FADD R25, -R8, -R23 ;  /* 0x8000001708197221 */ /* 0x000fc60000000100 */
[----:B------:R-:W-:Y:S01]  /*0190*/  FMUL R27, R3, R3 ;  /* 0x00000003031b7220 */ /* 0x000fe20000400000 */
[C-C-:B---3--:R-:W-:Y:S01]  /*01a0*/  FADD R14, -R9.reuse, -R26.reuse ;  /* 0x8000001a090e7221 */ /* 0x148fe20000000100 */
[C-C-:B------:R-:W-:Y:S01]  /*01b0*/  FADD R4, -R9.reuse, R26.reuse ;  /* 0x0000001a09047221 */ /* 0x140fe20000000100 */
[----:B------:R-:W-:Y:S02]  /*01c0*/  FADD R16, R9, -R26 ;  /* 0x8000001a09107221 */ /* 0x000fe40000000000 */
[C---:B----4-:R-:W-:Y:S01]  /*01d0*/  FADD R5, R11.reuse, R14 ;  /* 0x0000000e0b057221 */ /* 0x050fe20000000000 */
[----:B------:R-:W-:Y:S01]  /*01e0*/  FFMA R29, R4, R4, R27 ;  /* 0x00000004041d7223 */ /* 0x000fe2000000001b */
[C---:B------:R-:W-:Y:S01]  /*01f0*/  FADD R14, R10.reuse, R3 ;  /* 0x000000030a0e7221 */ /* 0x040fe20000000000 */
[----:B------:R-:W-:Y:S01]  /*0200*/  FADD R3, R11, R4 ;  /* 0x000000040b037221 */ /* 0x000fe20000000000 */
[----:B------:R-:W-:Y:S01]  /*0210*/  FADD R4, R10, R25 ;  /* 0x000000190a047221 */ /* 0x000fe20000000000 */
[----:B------:R-:W-:Y:S01]  /*0220*/  FADD R25, R8, -R23 ;  /* 0x8000001708197221 */ /* 0x000fe20000000000 */
[C---:B------:R-:W-:Y:S01]  /*0230*/  FADD R5, R6.reuse, R5 ;  /* 0x0000000506057221 */ /* 0x040fe20000000000 */
[----:B------:R-:W-:Y:S01]  /*0240*/  FADD R3, -R6, R3 ;  /* 0x0000000306037221 */ /* 0x000fe20000000100 */
[----:B------:R-:W-:Y:S01]  /*0250*/  IADD3 R27, PT, PT, R29, -0xd000000, RZ ;  /* 0xf30000001d1b7810 */ /* 0x000fe20007ffe0ff */
[----:B------:R-:W-:Y:S01]  /*0260*/  FADD R18, R10, R25 ;  /* 0x000000190a127221 */ /* 0x000fe20000000000 */
[C---:B------:R-:W-:Y:S01]  /*0270*/  FADD R14, -R7.reuse, R14 ;  /* 0x0000000e070e7221 */ /* 0x040fe20000000100 */
[----:B------:R-:W-:Y:S01]  /*0280*/  FADD R4, R7, R4 ;  /* 0x0000000407047221 */ /* 0x000fe20000000000 */
[----:B------:R-:W-:Y:S01]  /*0290*/  FMUL R5, R5, 0.25 ;  /* 0x3e80000005057820 */ /* 0x000fe20000400000 */
[----:B------:R-:W-:Y:S01]  /*02a0*/  FMUL R3, R3, 0.25 ;  /* 0x3e80000003037820 */ /* 0x000fe20000400000 */
[----:B------:R-:W-:Y:S01]  /*02b0*/  FMUL R14, R14, 0.25 ;  /* 0x3e8000000e0e7820 */ /* 0x000fe20000400000 */
[----:B------:R-:W-:Y:S01]  /*02c0*/  FMUL R4, R4, 0.25 ;  /* 0x3e80000004047820 */ /* 0x000fe20000400000 */
[----:B------:R-:W-:Y:S01]  /*02d0*/  ISETP.GT.U32.AND P0, PT, R27, 0x727fffff, PT ;  /* 0x727fffff1b00780c */ /* 0x000fe20003f04070 */
[----:B------:R-:W-:Y:S01]  /*02e0*/  FADD R25, R11, R16 ;  /* 0x000000100b197221 */ /* 0x000fe20000000000 */
[----:B------:R-:W-:Y:S01]  /*02f0*/  FMUL R20, R5, R14 ;  /* 0x0000000e05147220 */ /* 0x000fe20000400000 */
[----:B------:R-:W-:Y:S01]  /*0300*/  FADD R27, -R7, R18 ;  /* 0x00000012071b7221 */ /* 0x000fe20000000100 */
[----:B------:R0:W1:Y:S01]  /*0310*/  MUFU.RSQ R30, R29 ;  /* 0x0000001d001e7308 */ /* 0x0000620000001400 */
[----:B------:R-:W-:Y:S01]  /*0320*/  FADD R25, -R6, R25 ;  /* 0x0000001906197221 */ /* 0x000fe20000000100 */
[----:B------:R-:W-:Y:S01]  /*0330*/  FFMA R28, R3, R4, -R20 ;  /* 0x00000004031c7223 */ /* 0x000fe20000000814 */
[----:B------:R-:W-:-:S02]  /*0340*/  FMUL R27, R27, 0.25 ;  /* 0x3e8000001b1b7820 */ /* 0x000fc40000400000 */
[----:B------:R-:W-:Y:S01]  /*0350*/  FMUL R25, R25, 0.25 ;  /* 0x3e80000019197820 */ /* 0x000fe20000400000 */
[-C--:B------:R-:W-:Y:S01]  /*0360*/  FMUL R16, R3, R28.reuse ;  /* 0x0000001c03107220 */ /* 0x080fe20000400000 */
[-C--:B------:R-:W-:Y:S01]  /*0370*/  FMUL R20, R5, -R28.reuse ;  /* 0x8000001c05147220 */ /* 0x080fe20000400000 */
[-C--:B------:R-:W-:Y:S01]  /*0380*/  FMUL R14, R14, -R28.reuse ;  /* 0x8000001c0e0e7220 */ /* 0x080fe20000400000 */
[----:B------:R-:W-:Y:S01]  /*0390*/  FMUL R18, R4, R28 ;  /* 0x0000001c04127220 */ /* 0x000fe20000400000 */
[----:B------:R-:W-:Y:S01]  /*03a0*/  FADD R28, R9, R26 ;  /* 0x0000001a091c7221 */ /* 0x000fe20000000000 */
[----:B------:R-:W-:Y:S01]  /*03b0*/  FADD R5, R8, R23 ;  /* 0x0000001708057221 */ /* 0x000fe20000000000 */
[C---:B------:R-:W-:Y:S01]  /*03c0*/  FMUL R4, R27.reuse, R20 ;  /* 0x000000141b047220 */ /* 0x040fe20000400000 */
[----:B------:R-:W-:Y:S01]  /*03d0*/  FMUL R43, R27, R18 ;  /* 0x000000121b2b7220 */ /* 0x000fe20000400000 */
[----:B------:R-:W-:Y:S01]  /*03e0*/  FADD R3, R11, R28 ;  /* 0x0000001c0b037221 */ /* 0x000fe20000000000 */
[----:B------:R-:W-:Y:S01]  /*03f0*/  FADD R28, R10, R5 ;  /* 0x000000050a1c7221 */ /* 0x000fe20000000000 */
[C---:B------:R-:W-:Y:S01]  /*0400*/  FFMA R45, R25.reuse, R16, R4 ;  /* 0x00000010192d7223 */ /* 0x040fe20000000004 */
[----:B------:R-:W-:Y:S01]  /*0410*/  FFMA R43, R25, R14, R43 ;  /* 0x0000000e192b7223 */ /* 0x000fe2000000002b */
[----:B------:R-:W-:Y:S01]  /*0420*/  FADD R25, R6, R3 ;  /* 0x0000000306197221 */ /* 0x000fe20000000000 */
[----:B------:R-:W-:Y:S01]  /*0430*/  FADD R27, R7, R28 ;  /* 0x0000001c071b7221 */ /* 0x000fe20000000000 */
[----:B01----:R-:W-:Y:S06]  /*0440*/  @!P0 BRA `(.L_x_1) ;  /* 0x0000000000108947 */ /* 0x003fec0003800000 */
[----:B------:R-:W-:Y:S02]  /*0450*/  MOV R3, R29 ;  /* 0x0000001d00037202 */ /* 0x000fe40000000f00 */
[----:B------:R-:W-:-:S07]  /*0460*/  MOV R41, 0x480 ;  /* 0x0000048000297802 */ /* 0x000fce0000000f00 */
[----:B-----5:R-:W-:Y:S05]  /*0470*/  CALL.REL.NOINC `($__internal_1_$__cuda_sm20_sqrt_rn_f32_slowpath) ;  /* 0x0000004400607944 */ /* 0x020fea0003c00000 */
[----:B------:R-:W-:Y:S05]  /*0480*/  BRA `(.L_x_2) ;  /* 0x0000000000107947 */ /* 0x000fea0003800000 */
.L_x_1:
[----:B------:R-:W-:Y:S01]  /*0490*/  FMUL.FTZ R4, R29, R30 ;  /* 0x0000001e1d047220 */ /* 0x000fe20000410000 */
[----:B------:R-:W-:-:S03]  /*04a0*/  FMUL.FTZ R30, R30, 0.5 ;  /* 0x3f0000001e1e7820 */ /* 0x000fc60000410000 */
[----:B------:R-:W-:-:S04]  /*04b0*/  FFMA R3, -R4, R4, R29 ;  /* 0x0000000404037223 */ /* 0x000fc8000000011d */
[----:B------:R-:W-:-:S07]  /*04c0*/  FFMA R3, R3, R30, R4 ;  /* 0x0000001e03037223 */ /* 0x000fce0000000004 */
.L_x_2:
[----:B------:R-:W-:Y:S05]  /*04d0*/  BSYNC.RECONVERGENT B0 ;  /* 0x0000000000007941 */ /* 0x000fea0003800200 */
.L_x_0:
[C---:B------:R-:W-:Y:S01]  /*04e0*/  FMUL R28, R8.reuse, 0.21132490038871765137 ;  /* 0x3e58658e081c7820 */ /* 0x040fe20000400000 */
[----:B------:R-:W-:Y:S01]  /*04f0*/  FMUL R30, R8, 0.78867512941360473633 ;  /* 0x3f49e69d081e7820 */ /* 0x000fe20000400000 */
[----:B------:R-:W-:Y:S01]  /*0500*/  FMUL R31, R9, 0.21132490038871765137 ;  /* 0x3e58658e091f7820 */ /* 0x000fe20000400000 */
[C---:B------:R-:W-:Y:S01]  /*0510*/  FADD R5, -R23.reuse, R10 ;  /* 0x0000000a17057221 */ /* 0x040fe20000000100 */
[----:B------:R-:W-:Y:S01]  /*0520*/  FFMA R4, R23, 0.78867512941360473633, R28 ;  /* 0x3f49e69d17047823 */ /* 0x000fe2000000001c */
[----:B------:R-:W-:Y:S01]  /*0530*/  FMUL R29, R9, 0.78867512941360473633 ;  /* 0x3f49e69d091d7820 */ /* 0x000fe20000400000 */
[C---:B------:R-:W-:Y:S01]  /*0540*/  FADD R36, -R26.reuse, R11 ;  /* 0x0000000b1a247221 */ /* 0x040fe20000000100 */
[----:B------:R-:W-:Y:S01]  /*0550*/  FFMA R32, R23, 0.21132490038871765137, R30 ;  /* 0x3e58658e17207823 */ /* 0x000fe2000000001e */
[C---:B------:R-:W-:Y:S01]  /*0560*/  FFMA R34, R26.reuse, 0.78867512941360473633, R31 ;  /* 0x3f49e69d1a227823 */ /* 0x040fe2000000001f */
[----:B------:R-:W-:Y:S01]  /*0570*/  FFMA R37, R27, -0.25, R4 ;  /* 0xbe8000001b257823 */ /* 0x000fe20000000004 */
[----:B------:R-:W-:Y:S01]  /*0580*/  FMUL R41, R5, R5 ;  /* 0x0000000505297220 */ /* 0x000fe20000400000 */
[----:B------:R-:W-:Y:S01]  /*0590*/  FFMA R4, R26, 0.21132490038871765137, R29 ;  /* 0x3e58658e1a047823 */ /* 0x000fe2000000001d */
[----:B------:R-:W-:Y:S01]  /*05a0*/  FFMA R33, R27, -0.25, R32 ;  /* 0xbe8000001b217823 */ /* 0x000fe20000000020 */
[C---:B------:R-:W-:Y:S01]  /*05b0*/  FFMA R35, R25.reuse, -0.25, R34 ;  /* 0xbe80000019237823 */ /* 0x040fe20000000022 */
[----:B------:R-:W-:Y:S01]  /*05c0*/  FMUL R39, R20, R37 ;  /* 0x0000002514277220 */ /* 0x000fe20000400000 */
[----:B------:R-:W-:Y:S01]  /*05d0*/  FFMA R38, R36, R36, R41 ;  /* 0x0000002424267223 */ /* 0x000fe20000000029 */
[----:B------:R-:W-:Y:S01]  /*05e0*/  FFMA R5, R25, -0.25, R4 ;  /* 0xbe80000019057823 */ /* 0x000fe20000000004 */
[----:B------:R-:W-:Y:S01]  /*05f0*/  FMUL R4, R20, R33 ;  /* 0x0000002114047220 */ /* 0x000fe20000400000 */
[----:B------:R-:W-:Y:S01]  /*0600*/  FFMA R39, R16, R35, R39 ;  /* 0x0000002310277223 */ /* 0x000fe20000000027 */
[----:B------:R-:W-:Y:S01]  /*0610*/  FMUL R33, R18, R33 ;  /* 0x0000002112217220 */ /* 0x000fe20000400000 */
[----:B------:R-:W-:Y:S01]  /*0620*/  IADD3 R36, PT, PT, R38, -0xd000000, RZ ;  /* 0xf300000026247810 */ /* 0x000fe20007ffe0ff */
[----:B------:R-:W-:Y:S01]  /*0630*/  FFMA R4, R16, R5, R4 ;  /* 0x0000000510047223 */ /* 0x000fe20000000004 */
[----:B------:R-:W-:Y:S01]  /*0640*/  FMUL R41, R39, R39 ;  /* 0x0000002727297220 */ /* 0x000fe20000400000 */
[----:B------:R-:W-:Y:S01]  /*0650*/  FMUL R32, R18, R37 ;  /* 0x0000002512207220 */ /* 0x000fe20000400000 */
[----:B------:R-:W-:Y:S01]  /*0660*/  ISETP.GT.U32.AND P0, PT, R36, 0x727fffff, PT ;  /* 0x727fffff2400780c */ /* 0x000fe20003f04070 */
[----:B------:R-:W-:Y:S01]  /*0670*/  FFMA R33, R14, R5, R33 ;  /* 0x000000050e217223 */ /* 0x000fe20000000021 */
[----:B------:R-:W-:Y:S01]  /*0680*/  FFMA R34, R4, R4, R41 ;  /* 0x0000000404227223 */ /* 0x000fe20000000029 */
[----:B------:R0:W1:Y:S01]  /*0690*/  MUFU.RSQ R37, R38 ;  /* 0x0000002600257308 */ /* 0x0000620000001400 */
[----:B------:R-:W-:Y:S01]  /*06a0*/  FFMA R32, R14, R35, R32 ;  /* 0x000000230e207223 */ /* 0x000fe20000000020 */
[----:B------:R-:W-:Y:S01]  /*06b0*/  FMUL R3, R3, 0.5 ;  /* 0x3f00000003037820 */ /* 0x000fe20000400000 */
[C---:B------:R-:W-:Y:S01]  /*06c0*/  FFMA R5, -R33.reuse, R33, R34 ;  /* 0x0000002121057223 */ /* 0x040fe20000000122 */
[----:B------:R-:W-:Y:S01]  /*06d0*/  FADD R4, R4, R39 ;  /* 0x0000002704047221 */ /* 0x000fe20000000000 */
[----:B------:R-:W-:Y:S01]  /*06e0*/  FADD R34, R33, R32 ;  /* 0x0000002021227221 */ /* 0x000fe20000000000 */
[----:B------:R-:W-:Y:S01]  /*06f0*/  BSSY.RECONVERGENT B0, `(.L_x_3) ;  /* 0x000000f000007945 */ /* 0x000fe20003800200 */
[----:B------:R-:W-:Y:S01]  /*0700*/  FFMA R36, -R32, R32, R5 ;  /* 0x0000002020247223 */ /* 0x000fe20000000105 */
[C---:B------:R-:W-:Y:S01]  /*0710*/  FMUL R32, R3.reuse, R4 ;  /* 0x0000000403207220 */ /* 0x040fe20000400000 */
[C---:B------:R-:W-:Y:S01]  /*0720*/  FMUL R33, R3.reuse, R34 ;  /* 0x0000002203217220 */ /* 0x040fe20000400000 */
[C---:B------:R-:W-:Y:S01]  /*0730*/  FADD R35, R3.reuse, R3 ;  /* 0x0000000303237221 */ /* 0x040fe20000000000 */
[----:B------:R-:W-:Y:S01]  /*0740*/  FMUL R34, R3, R36 ;  /* 0x0000002403227220 */ /* 0x000fe20000400000 */
[----:B0-----:R-:W-:Y:S06]  /*0750*/  @!P0 BRA `(.L_x_4) ;  /* 0x0000000000108947 */ /* 0x001fec0003800000 */
[----:B------:R-:W-:Y:S02]  /*0760*/  MOV R3, R38 ;  /* 0x0000002600037202 */ /* 0x000fe40000000f00 */
[----:B------:R-:W-:-:S07]  /*0770*/  MOV R41, 0x790 ;  /* 0x0000079000297802 */ /* 0x000fce0000000f00 */
[----:B-1---5:R-:W-:Y:S05]  /*0780*/  CALL.REL.NOINC `($__internal_1_$__cuda_sm20_sqrt_rn_f32_slowpath) ;  /* 0x00000040009c7944 */ /* 0x022fea0003c00000 */
[----:B------:R-:W-:Y:S05]  /*0790*/  BRA `(.L_x_5) ;  /* 0x0000000000107947 */ /* 0x000fea0003800000 */
.L_x_4:
[----:B-1----:R-:W-:Y:S01]  /*07a0*/  FMUL.FTZ R3, R38, R37 ;  /* 0x0000002526037220 */ /* 0x002fe20000410000 */
[----:B------:R-:W-:-:S03]  /*07b0*/  FMUL.FTZ R37, R37, 0.5 ;  /* 0x3f00000025257820 */ /* 0x000fc60000410000 */
[----:B------:R-:W-:-:S04]  /*07c0*/  FFMA R38, -R3, R3, R38 ;  /* 0x0000000303267223 */ /* 0x000fc80000000126 */
[----:B------:R-:W-:-:S07]  /*07d0*/  FFMA R3, R38, R37, R3 ;  /* 0x0000002526037223 */ /* 0x000fce0000000003 */
.L_x_5:
[----:B------:R-:W-:Y:S05]  /*07e0*/  BSYNC.RECONVERGENT B0 ;  /* 0x0000000000007941 */ /* 0x000fea0003800200 */
.L_x_3:
[C---:B------:R-:W-:Y:S01]  /*07f0*/  FMUL R4, R10.reuse, 0.21132490038871765137 ;  /* 0x3e58658e0a047820 */ /* 0x040fe20000400000 */
[----:B------:R-:W-:Y:S01]  /*0800*/  FMUL R38, R10, 0.78867512941360473633 ;  /* 0x3f49e69d0a267820 */ /* 0x000fe20000400000 */
[C---:B------:R-:W-:Y:S01]  /*0810*/  FMUL R5, R11.reuse, 0.21132490038871765137 ;  /* 0x3e58658e0b057820 */ /* 0x040fe20000400000 */
[----:B------:R-:W-:Y:S01]  /*0820*/  FMUL R37, R11, 0.78867512941360473633 ;  /* 0x3f49e69d0b257820 */ /* 0x000fe20000400000 */
[C---:B------:R-:W-:Y:S01]  /*0830*/  FFMA R36, R23.reuse, 0.78867512941360473633, R4 ;  /* 0x3f49e69d17247823 */ /* 0x040fe20000000004 */
[----:B------:R-:W-:Y:S01]  /*0840*/  FFMA R38, R23, 0.21132490038871765137, R38 ;  /* 0x3e58658e17267823 */ /* 0x000fe20000000026 */
[----:B------:R-:W-:Y:S01]  /*0850*/  FFMA R4, R26, 0.78867512941360473633, R5 ;  /* 0x3f49e69d1a047823 */ /* 0x000fe20000000005 */
[----:B------:R-:W-:Y:S01]  /*0860*/  FADD R5, -R10, R7 ;  /* 0x000000070a057221 */ /* 0x000fe20000000100 */
[----:B------:R-:W-:Y:S01]  /*0870*/  FFMA R26, R26, 0.21132490038871765137, R37 ;  /* 0x3e58658e1a1a7823 */ /* 0x000fe20000000025 */
[----:B------:R-:W-:Y:S01]  /*0880*/  FFMA R39, R27, -0.25, R38 ;  /* 0xbe8000001b277823 */ /* 0x000fe20000000026 */
[----:B------:R-:W-:Y:S01]  /*0890*/  FADD R38, -R11, R6 ;  /* 0x000000060b267221 */ /* 0x000fe20000000100 */
[----:B------:R-:W-:Y:S01]  /*08a0*/  FMUL R47, R5, R5 ;  /* 0x00000005052f7220 */ /* 0x000fe20000400000 */
        /* <DEDUP_REMOVED lines=32> */
.L_x_7:
[----:B-1----:R-:W-:Y:S01]  /*0ab0*/  FMUL.FTZ R3, R40, R39 ;  /* 0x0000002728037220 */ /* 0x002fe20000410000 */
[----:B------:R-:W-:-:S03]  /*0ac0*/  FMUL.FTZ R39, R39, 0.5 ;  /* 0x3f00000027277820 */ /* 0x000fc60000410000 */
[----:B------:R-:W-:-:S04]  /*0ad0*/  FFMA R40, -R3, R3, R40 ;  /* 0x0000000303287223 */ /* 0x000fc80000000128 */
[----:B------:R-:W-:-:S07]  /*0ae0*/  FFMA R3, R40, R39, R3 ;  /* 0x0000002728037223 */ /* 0x000fce0000000003 */
.L_x_8:
[----:B------:R-:W-:Y:S05]  /*0af0*/  BSYNC.RECONVERGENT B0 ;  /* 0x0000000000007941 */ /* 0x000fea0003800200 */
.L_x_6:
[C---:B------:R-:W-:Y:S01]  /*0b00*/  FMUL R5, R7.reuse, 0.21132490038871765137 ;  /* 0x3e58658e07057820 */ /* 0x040fe20000400000 */
[----:B------:R-:W-:Y:S01]  /*0b10*/  FMUL R39, R7, 0.78867512941360473633 ;  /* 0x3f49e69d07277820 */ /* 0x000fe20000400000 */
[----:B------:R-:W-:Y:S01]  /*0b20*/  FMUL R40, R6, 0.78867512941360473633 ;  /* 0x3f49e69d06287820 */ /* 0x000fe20000400000 */
[----:B------:R-:W-:Y:S01]  /*0b30*/  FADD R8, R8, -R7 ;  /* 0x8000000708087221 */ /* 0x000fe20000000000 */
[C---:B------:R-:W-:Y:S01]  /*0b40*/  FFMA R38, R10.reuse, 0.78867512941360473633, R5 ;  /* 0x3f49e69d0a267823 */ /* 0x040fe20000000005 */
[----:B------:R-:W-:Y:S01]  /*0b50*/  FFMA R10, R10, 0.21132490038871765137, R39 ;  /* 0x3e58658e0a0a7823 */ /* 0x000fe20000000027 */
[----:B------:R-:W-:Y:S01]  /*0b60*/  FMUL R4, R6, 0.21132490038871765137 ;  /* 0x3e58658e06047820 */ /* 0x000fe20000400000 */
[----:B------:R-:W-:Y:S01]  /*0b70*/  FFMA R40, R11, 0.21132490038871765137, R40 ;  /* 0x3e58658e0b287823 */ /* 0x000fe20000000028 */
[----:B------:R-:W-:Y:S01]  /*0b80*/  FADD R42, R9, -R6 ;  /* 0x80000006092a7221 */ /* 0x000fe20000000000 */
[----:B------:R-:W-:Y:S01]  /*0b90*/  FFMA R39, R27, -0.25, R10 ;  /* 0xbe8000001b277823 */ /* 0x000fe2000000000a */
[----:B------:R-:W-:Y:S01]  /*0ba0*/  FMUL R47, R8, R8 ;  /* 0x00000008082f7220 */ /* 0x000fe20000400000 */
[----:B------:R-:W-:Y:S01]  /*0bb0*/  FFMA R4, R11, 0.78867512941360473633, R4 ;  /* 0x3f49e69d0b047823 */ /* 0x000fe20000000004 */
        /* <DEDUP_REMOVED lines=32> */
.L_x_10:
[----:B-1----:R-:W-:Y:S01]  /*0dc0*/  FMUL.FTZ R3, R42, R39 ;  /* 0x000000272a037220 */ /* 0x002fe20000410000 */
[----:B------:R-:W-:-:S03]  /*0dd0*/  FMUL.FTZ R39, R39, 0.5 ;  /* 0x3f00000027277820 */ /* 0x000fc60000410000 */
[----:B------:R-:W-:-:S04]  /*0de0*/  FFMA R42, -R3, R3, R42 ;  /* 0x00000003032a7223 */ /* 0x000fc8000000012a */
[----:B------:R-:W-:-:S07]  /*0df0*/  FFMA R3, R42, R39, R3 ;  /* 0x000000272a037223 */ /* 0x000fce0000000003 */
.L_x_11:
[----:B------:R-:W-:Y:S05]  /*0e00*/  BSYNC.RECONVERGENT B0 ;  /* 0x0000000000007941 */ /* 0x000fea0003800200 */
.L_x_9:
[C---:B------:R-:W-:Y:S01]  /*0e10*/  FFMA R30, R7.reuse, 0.21132490038871765137, R30 ;  /* 0x3e58658e071e7823 */ /* 0x040fe2000000001e */
[----:B------:R-:W-:Y:S01]  /*0e20*/  FFMA R28, R7, 0.78867512941360473633, R28 ;  /* 0x3f49e69d071c7823 */ /* 0x000fe2000000001c */
[C---:B------:R-:W-:Y:S01]  /*0e30*/  FFMA R4, R6.reuse, 0.21132490038871765137, R29 ;  /* 0x3e58658e06047823 */ /* 0x040fe2000000001d */
[----:B------:R-:W-:Y:S01]  /*0e40*/  FFMA R6, R6, 0.78867512941360473633, R31 ;  /* 0x3f49e69d06067823 */ /* 0x000fe2000000001f */
[C---:B------:R-:W-:Y:S01]  /*0e50*/  FFMA R7, R27.reuse, -0.25, R30 ;  /* 0xbe8000001b077823 */ /* 0x040fe2000000001e */
[----:B------:R-:W-:Y:S01]  /*0e60*/  FFMA R27, R27, -0.25, R28 ;  /* 0xbe8000001b1b7823 */ /* 0x000fe2000000001c */
[C---:B------:R-:W-:Y:S01]  /*0e70*/  FFMA R5, R25.reuse, -0.25, R4 ;  /* 0xbe80000019057823 */ /* 0x040fe20000000004 */
[----:B------:R-:W-:Y:S01]  /*0e80*/  FFMA R25, R25, -0.25, R6 ;  /* 0xbe80000019197823 */ /* 0x000fe20000000006 */
[C---:B------:R-:W-:Y:S01]  /*0e90*/  FMUL R29, R20.reuse, R7 ;  /* 0x00000007141d7220 */ /* 0x040fe20000400000 */
[-C--:B------:R-:W-:Y:S01]  /*0ea0*/  FMUL R4, R20, R27.reuse ;  /* 0x0000001b14047220 */ /* 0x080fe20000400000 */
[C---:B------:R-:W-:Y:S01]  /*0eb0*/  FMUL R27, R18.reuse, R27 ;  /* 0x0000001b121b7220 */ /* 0x040fe20000400000 */
[----:B------:R-:W-:Y:S01]  /*0ec0*/  FMUL R6, R18, R7 ;  /* 0x0000000712067220 */ /* 0x000fe20000400000 */
[C---:B------:R-:W-:Y:S01]  /*0ed0*/  FFMA R29, R16.reuse, R5, R29 ;  /* 0x00000005101d7223 */ /* 0x040fe2000000001d */
[-C--:B------:R-:W-:Y:S01]  /*0ee0*/  FFMA R4, R16, R25.reuse, R4 ;  /* 0x0000001910047223 */ /* 0x080fe20000000004 */
[C---:B------:R-:W-:Y:S01]  /*0ef0*/  FFMA R27, R14.reuse, R25, R27 ;  /* 0x000000190e1b7223 */ /* 0x040fe2000000001b */
[----:B------:R-:W-:Y:S01]  /*0f00*/  FFMA R6, R14, R5, R6 ;  /* 0x000000050e067223 */ /* 0x000fe20000000006 */
[----:B------:R-:W-:Y:S01]  /*0f10*/  FMUL R31, R29, R29 ;  /* 0x0000001d1d1f7220 */ /* 0x000fe20000400000 */
[----:B------:R-:W-:Y:S01]  /*0f20*/  FMUL R3, R3, 0.5 ;  /* 0x3f00000003037820 */ /* 0x000fe20000400000 */
[----:B------:R-:W-:Y:S02]  /*0f30*/  BSSY.RECONVERGENT B0, `(.L_x_12) ;  /* 0x0000032000007945 */ /* 0x000fe40003800200 */
[C---:B------:R-:W-:Y:S01]  /*0f40*/  FFMA R28, R4.reuse, R4, R31 ;  /* 0x00000004041c7223 */ /* 0x040fe2000000001f */
[----:B------:R-:W-:Y:S01]  /*0f50*/  FADD R4, R4, R29 ;  /* 0x0000001d04047221 */ /* 0x000fe20000000000 */
[----:B------:R-:W-:-:S02]  /*0f60*/  FADD R7, R3, R3 ;  /* 0x0000000303077221 */ /* 0x000fc40000000000 */
[C---:B------:R-:W-:Y:S01]  /*0f70*/  FFMA R5, -R27.reuse, R27, R28 ;  /* 0x0000001b1b057223 */ /* 0x040fe2000000011c */
[----:B------:R-:W-:Y:S01]  /*0f80*/  FADD R28, R27, R6 ;  /* 0x000000061b1c7221 */ /* 0x000fe20000000000 */
[-C--:B------:R-:W-:Y:S01]  /*0f90*/  FMUL R40, R10, R7.reuse ;  /* 0x000000070a287220 */ /* 0x080fe20000400000 */
[-C--:B------:R-:W-:Y:S01]  /*0fa0*/  FMUL R29, R8, R7.reuse ;  /* 0x00000007081d7220 */ /* 0x080fe20000400000 */
[----:B------:R-:W-:Y:S01]  /*0fb0*/  FFMA R30, -R6, R6, R5 ;  /* 0x00000006061e7223 */ /* 0x000fe20000000105 */
[C---:B------:R-:W-:Y:S01]  /*0fc0*/  FMUL R25, R3.reuse, R28 ;  /* 0x0000001c03197220 */ /* 0x040fe20000400000 */
[----:B------:R-:W-:Y:S01]  /*0fd0*/  FMUL R6, R3, R4 ;  /* 0x0000000403067220 */ /* 0x000fe20000400000 */
[----:B------:R-:W-:Y:S01]  /*0fe0*/  FMUL R4, R9, R7 ;  /* 0x0000000709047220 */ /* 0x000fe20000400000 */
[----:B------:R-:W-:Y:S01]  /*0ff0*/  FMUL R28, R3, R30 ;  /* 0x0000001e031c7220 */ /* 0x000fe20000400000 */
[CC--:B------:R-:W-:Y:S01]  /*1000*/  FMUL R38, R10.reuse, R25.reuse ;  /* 0x000000190a267220 */ /* 0x0c0fe20000400000 */
[----:B------:R-:W-:Y:S01]  /*1010*/  FMUL R3, R10, R6 ;  /* 0x000000060a037220 */ /* 0x000fe20000400000 */
[CC--:B------:R-:W-:Y:S01]  /*1020*/  FFMA R27, R11.reuse, R25.reuse, -R4 ;  /* 0x000000190b1b7223 */ /* 0x0c0fe20000000804 */
[-C--:B------:R-:W-:Y:S01]  /*1030*/  FFMA R40, R11, R28.reuse, -R40 ;  /* 0x0000001c0b287223 */ /* 0x080fe20000000828 */
[CC--:B------:R-:W-:Y:S01]  /*1040*/  FFMA R38, R9.reuse, R28.reuse, -R38 ;  /* 0x0000001c09267223 */ /* 0x0c0fe20000000826 */
[C---:B------:R-:W-:Y:S01]  /*1050*/  FFMA R42, R8.reuse, R28, -R3 ;  /* 0x0000001c082a7223 */ /* 0x040fe20000000803 */
[-C--:B------:R-:W-:Y:S01]  /*1060*/  FMUL R3, R9, R6.reuse ;  /* 0x0000000609037220 */ /* 0x080fe20000400000 */
[----:B------:R-:W-:Y:S01]  /*1070*/  FFMA R29, R11, R6, -R29 ;  /* 0x000000060b1d7223 */ /* 0x000fe2000000081d */
[----:B------:R-:W-:Y:S01]  /*1080*/  FMUL R4, R37, R38 ;  /* 0x0000002625047220 */ /* 0x000fe20000400000 */
[----:B------:R-:W-:Y:S01]  /*1090*/  FMUL R5, R23, R42 ;  /* 0x0000002a17057220 */ /* 0x000fe20000400000 */
[----:B------:R-:W-:-:S02]  /*10a0*/  FFMA R30, R8, R25, -R3 ;  /* 0x00000019081e7223 */ /* 0x000fc40000000803 */
[-C--:B------:R-:W-:Y:S01]  /*10b0*/  FFMA R31, R23, R40.reuse, -R4 ;  /* 0x00000028171f7223 */ /* 0x080fe20000000804 */
[C---:B------:R-:W-:Y:S01]  /*10c0*/  FMUL R4, R26.reuse, R40 ;  /* 0x000000281a047220 */ /* 0x040fe20000400000 */
[----:B------:R-:W-:Y:S01]  /*10d0*/  FFMA R5, R26, R38, -R5 ;  /* 0x000000261a057223 */ /* 0x000fe20000000805 */
[C---:B------:R-:W-:Y:S01]  /*10e0*/  FMUL R3, R37.reuse, R30 ;  /* 0x0000001e25037220 */ /* 0x040fe20000400000 */
[CC--:B------:R-:W-:Y:S01]  /*10f0*/  FFMA R31, R36.reuse, -R27.reuse, R31 ;  /* 0x8000001b241f7223 */ /* 0x0c0fe2000000001f */
[----:B------:R-:W-:Y:S01]  /*1100*/  FFMA R4, R37, R42, -R4 ;  /* 0x0000002a25047223 */ /* 0x000fe20000000804 */
[----:B------:R-:W-:Y:S01]  /*1110*/  FFMA R41, R36, R30, R5 ;  /* 0x0000001e24297223 */ /* 0x000fe20000000005 */
[----:B------:R-:W-:Y:S01]  /*1120*/  FFMA R46, R26, R27, -R3 ;  /* 0x0000001b1a2e7223 */ /* 0x000fe20000000803 */
[----:B------:R-:W-:Y:S01]  /*1130*/  FMUL R48, R32, R31 ;  /* 0x0000001f20307220 */ /* 0x000fe20000400000 */
[-C--:B------:R-:W-:Y:S02]  /*1140*/  FFMA R44, R36, R29.reuse, R4 ;  /* 0x0000001d242c7223 */ /* 0x080fe40000000004 */
[----:B------:R-:W-:Y:S01]  /*1150*/  FFMA R39, R23, -R29, R46 ;  /* 0x8000001d17277223 */ /* 0x000fe2000000002e */
[----:B------:R-:W-:-:S04]  /*1160*/  FFMA R48, R35, R41, R48 ;  /* 0x0000002923307223 */ /* 0x000fc80000000030 */
[----:B------:R-:W-:-:S04]  /*1170*/  FFMA R3, R33, R44, R48 ;  /* 0x0000002c21037223 */ /* 0x000fc80000000030 */
[----:B------:R-:W-:-:S05]  /*1180*/  FFMA R5, R34, R39, R3 ;  /* 0x0000002722057223 */ /* 0x000fca0000000003 */
[----:B------:R-:W-:-:S04]  /*1190*/  IADD3 R3, PT, PT, R5, 0x1800000, RZ ;  /* 0x0180000005037810 */ /* 0x000fc80007ffe0ff */
[----:B------:R-:W-:-:S04]  /*11a0*/  LOP3.LUT R3, R3, 0x7f800000, RZ, 0xc0, !PT ;  /* 0x7f80000003037812 */ /* 0x000fc800078ec0ff */
[----:B------:R-:W-:-:S13]  /*11b0*/  ISETP.GT.U32.AND P0, PT, R3, 0x1ffffff, PT ;  /* 0x01ffffff0300780c */ /* 0x000fda0003f04070 */
[----:B------:R-:W-:Y:S05]  /*11c0*/  @P0 BRA `(.L_x_13) ;  /* 0x0000000000100947 */ /* 0x000fea0003800000 */
[----:B------:R-:W-:-:S07]  /*11d0*/  MOV R49, 0x11f0 ;  /* 0x000011f000317802 */ /* 0x000fce0000000f00 */
[----:B-----5:R-:W-:Y:S05]  /*11e0*/  CALL.REL.NOINC `($__internal_0_$__cuda_sm20_rcp_rn_f32_slowpath) ;  /* 0x0000003400287944 */ /* 0x020fea0003c00000 */
[----:B------:R-:W-:Y:S01]  /*11f0*/  MOV R4, R3 ;  /* 0x0000000300047202 */ /* 0x000fe20000000f00 */
[----:B------:R-:W-:Y:S06]  /*1200*/  BRA `(.L_x_14) ;  /* 0x0000000000107947 */ /* 0x000fec0003800000 */
.L_x_13:
[----:B------:R-:W0:Y:S02]  /*1210*/  MUFU.RCP R4, R5 ;  /* 0x0000000500047308 */ /* 0x000e240000001000 */
[----:B0-----:R-:W-:-:S04]  /*1220*/  FFMA R3, R5, R4, -1 ;  /* 0xbf80000005037423 */ /* 0x001fc80000000004 */
[----:B------:R-:W-:-:S04]  /*1230*/  FADD.FTZ R3, -R3, -RZ ;  /* 0x800000ff03037221 */ /* 0x000fc80000010100 */
[----:B------:R-:W-:-:S07]  /*1240*/  FFMA R4, R4, R3, R4 ;  /* 0x0000000304047223 */ /* 0x000fce0000000004 */
.L_x_14:
[----:B------:R-:W-:Y:S05]  /*1250*/  BSYNC.RECONVERGENT B0 ;  /* 0x0000000000007941 */ /* 0x000fea0003800200 */
.L_x_12:
[----:B------:R-:W-:Y:S01]  /*1260*/  FMUL R48, R33, R40 ;  /* 0x0000002821307220 */ /* 0x000fe20000400000 */
[----:B------:R-:W-:Y:S01]  /*1270*/  FMUL R46, R32, R38 ;  /* 0x00000026202e7220 */ /* 0x000fe20000400000 */
[C---:B------:R-:W-:Y:S01]  /*1280*/  FMUL R3, R35.reuse, R42 ;  /* 0x0000002a23037220 */ /* 0x040fe20000400000 */
[-C--:B------:R-:W-:Y:S01]  /*1290*/  FMUL R47, R34, R37.reuse ;  /* 0x00000025222f7220 */ /* 0x080fe20000400000 */
[----:B------:R-:W-:Y:S01]  /*12a0*/  FFMA R48, R35, R38, -R48 ;  /* 0x0000002623307223 */ /* 0x000fe20000000830 */
[C---:B------:R-:W-:Y:S01]  /*12b0*/  FFMA R5, R33.reuse, R42, -R46 ;  /* 0x0000002a21057223 */ /* 0x040fe2000000082e */
[CC--:B------:R-:W-:Y:S01]  /*12c0*/  FMUL R38, R32.reuse, R37.reuse ;  /* 0x0000002520267220 */ /* 0x0c0fe20000400000 */
[C---:B------:R-:W-:Y:S01]  /*12d0*/  FMUL R42, R33.reuse, R37 ;  /* 0x00000025212a7220 */ /* 0x040fe20000400000 */
[C---:B------:R-:W-:Y:S01]  /*12e0*/  FMUL R37, R32.reuse, R27 ;  /* 0x0000001b20257220 */ /* 0x040fe20000400000 */
[----:B------:R-:W-:Y:S01]  /*12f0*/  FMUL R49, R33, R26 ;  /* 0x0000001a21317220 */ /* 0x000fe20000400000 */
[----:B------:R-:W-:Y:S01]  /*1300*/  FFMA R40, R32, R40, -R3 ;  /* 0x0000002820287223 */ /* 0x000fe20000000803 */
[CC--:B------:R-:W-:Y:S01]  /*1310*/  FMUL R51, R34.reuse, R26.reuse ;  /* 0x0000001a22337220 */ /* 0x0c0fe20000400000 */
[C---:B------:R-:W-:Y:S01]  /*1320*/  FFMA R3, R35.reuse, R26, -R38 ;  /* 0x0000001a23037223 */ /* 0x040fe20000000826 */
[-C--:B------:R-:W-:Y:S01]  /*1330*/  FMUL R38, R34, R23.reuse ;  /* 0x0000001722267220 */ /* 0x080fe20000400000 */
[C---:B------:R-:W-:Y:S01]  /*1340*/  FFMA R47, R35.reuse, R36, -R47 ;  /* 0x00000024232f7223 */ /* 0x040fe2000000082f */
[C---:B------:R-:W-:Y:S01]  /*1350*/  FFMA R26, R35.reuse, R30, -R37 ;  /* 0x0000001e231a7223 */ /* 0x040fe20000000825 */
[CC--:B------:R-:W-:Y:S01]  /*1360*/  FFMA R49, R32.reuse, R23.reuse, -R49 ;  /* 0x0000001720317223 */ /* 0x0c0fe20000000831 */
[----:B------:R-:W-:Y:S01]  /*1370*/  FFMA R32, R32, R36, -R51 ;  /* 0x0000002420207223 */ /* 0x000fe20000000833 */
[----:B------:R-:W-:Y:S01]  /*1380*/  FFMA R37, R35, R23, -R42 ;  /* 0x0000001723257223 */ /* 0x000fe2000000082a */
[C---:B------:R-:W-:Y:S01]  /*1390*/  FFMA R5, R34.reuse, -R30, R5 ;  /* 0x8000001e22057223 */ /* 0x040fe20000000005 */
[C---:B------:R-:W-:Y:S01]  /*13a0*/  FFMA R38, R33.reuse, R36, -R38 ;  /* 0x0000002421267223 */ /* 0x040fe20000000826 */
[----:B------:R-:W-:Y:S01]  /*13b0*/  FFMA R23, R34, -R29, R40 ;  /* 0x8000001d22177223 */ /* 0x000fe20000000028 */
[----:B------:R-:W-:Y:S01]  /*13c0*/  FMUL R30, R6, R47 ;  /* 0x0000002f061e7220 */ /* 0x000fe20000400000 */
[----:B------:R-:W-:Y:S01]  /*13d0*/  FFMA R29, R33, R29, R26 ;  /* 0x0000001d211d7223 */ /* 0x000fe2000000001a */
[----:B------:R-:W-:Y:S01]  /*13e0*/  FMUL R33, R11, R32 ;  /* 0x000000200b217220 */ /* 0x000fe20000400000 */
[----:B------:R-:W-:Y:S01]  /*13f0*/  FFMA R27, R34, R27, R48 ;  /* 0x0000001b221b7223 */ /* 0x000fe20000000030 */
[C---:B------:R-:W-:Y:S01]  /*1400*/  FMUL R26, R7.reuse, R38 ;  /* 0x00000026071a7220 */ /* 0x040fe20000400000 */
[CC--:B------:R-:W-:Y:S01]  /*1410*/  FFMA R30, R7.reuse, R32.reuse, -R30 ;  /* 0x00000020071e7223 */ /* 0x0c0fe2000000081e */
[----:B------:R-:W-:Y:S01]  /*1420*/  FMUL R34, R7, R49 ;  /* 0x0000003107227220 */ /* 0x000fe20000400000 */
[----:B------:R-:W-:Y:S01]  /*1430*/  FMUL R7, R25, R32 ;  /* 0x0000002019077220 */ /* 0x000fe20000400000 */
[C---:B------:R-:W-:Y:S01]  /*1440*/  FFMA R42, R8.reuse, R47, -R33 ;  /* 0x0000002f082a7223 */ /* 0x040fe20000000821 */
[CC--:B------:R-:W-:Y:S01]  /*1450*/  FMUL R36, R8.reuse, R38.reuse ;  /* 0x0000002608247220 */ /* 0x0c0fe20000400000 */
[----:B------:R-:W-:Y:S01]  /*1460*/  FMUL R8, R8, R37 ;  /* 0x0000002508087220 */ /* 0x000fe20000400000 */
[----:B------:R-:W-:Y:S01]  /*1470*/  FMUL R40, R9, R47 ;  /* 0x0000002f09287220 */ /* 0x000fe20000400000 */
[C---:B------:R-:W-:Y:S01]  /*1480*/  FFMA R7, R6.reuse, R38, -R7 ;  /* 0x0000002606077223 */ /* 0x040fe20000000807 */
[----:B------:R-:W-:Y:S01]  /*1490*/  FFMA R34, R6, R37, -R34 ;  /* 0x0000002506227223 */ /* 0x000fe20000000822 */
[----:B------:R-:W-:-:S02]  /*14a0*/  HFMA2 R6, -RZ, RZ, 1.818359375, 15.9375 ;  /* 0x3f464bf8ff067431 */ /* 0x000fc400000001ff */
[----:B------:R-:W-:Y:S01]  /*14b0*/  FFMA R8, R11, R49, -R8 ;  /* 0x000000310b087223 */ /* 0x000fe20000000808 */
[----:B------:R-:W-:Y:S01]  /*14c0*/  FFMA R26, R25, R47, -R26 ;  /* 0x0000002f191a7223 */ /* 0x000fe2000000081a */
[----:B------:R-:W-:Y:S01]  /*14d0*/  FFMA R40, R11, R38, -R40 ;  /* 0x000000260b287223 */ /* 0x000fe20000000828 */
[-C--:B------:R-:W-:Y:S01]  /*14e0*/  FFMA R35, R28, R3.reuse, R30 ;  /* 0x000000031c237223 */ /* 0x080fe2000000001e */
[-C--:B------:R-:W-:Y:S01]  /*14f0*/  FFMA R25, R25, -R3.reuse, R34 ;  /* 0x8000000319197223 */ /* 0x080fe20000000022 */
[-C--:B------:R-:W-:Y:S01]  /*1500*/  FFMA R47, R10, -R3.reuse, R42 ;  /* 0x800000030a2f7223 */ /* 0x080fe2000000002a */
[----:B------:R-:W-:Y:S01]  /*1510*/  FFMA R3, R9, R3, R8 ;  /* 0x0000000309037223 */ /* 0x000fe20000000008 */
[-C--:B------:R-:W-:Y:S01]  /*1520*/  FFMA R11, R28, -R37.reuse, R26 ;  /* 0x800000251c0b7223 */ /* 0x080fe2000000001a */
[----:B------:R-:W-:Y:S01]  /*1530*/  MOV R8, 0x3f464bf8 ;  /* 0x3f464bf800087802 */ /* 0x000fe20000000f00 */
[----:B------:R-:W-:Y:S01]  /*1540*/  FFMA R37, R10, R37, R40 ;  /* 0x000000250a257223 */ /* 0x000fe20000000028 */
[-C--:B------:R-:W-:Y:S01]  /*1550*/  FMUL R40, R35, R4.reuse ;  /* 0x0000000423287220 */ /* 0x080fe20000400000 */
[----:B------:R-:W-:Y:S01]  /*1560*/  FMUL R35, R3, R4 ;  /* 0x0000000403237220 */ /* 0x000fe20000400000 */
[----:B------:R-:W-:Y:S01]  /*1570*/  FFMA R3, R45, -R6, 1 ;  /* 0x3f8000002d037423 */ /* 0x000fe20000000806 */
[----:B------:R-:W-:Y:S01]  /*1580*/  FFMA R33, R9, R32, -R36 ;  /* 0x0000002009217223 */ /* 0x000fe20000000824 */
[----:B------:R-:W-:Y:S01]  /*1590*/  FFMA R50, R45, -R8, 1 ;  /* 0x3f8000002d327423 */ /* 0x000fe20000000808 */
[----:B------:R-:W-:Y:S01]  /*15a0*/  FMUL R36, R47, R4 ;  /* 0x000000042f247220 */ /* 0x000fe20000400000 */
[----:B------:R-:W-:Y:S01]  /*15b0*/  FFMA R7, R28, R49, R7 ;  /* 0x000000311c077223 */ /* 0x000fe20000000007 */
[----:B------:R-:W-:Y:S01]  /*15c0*/  FFMA R47, R43, -R6, 1 ;  /* 0x3f8000002b2f7423 */ /* 0x000fe20000000806 */
[-C--:B------:R-:W-:Y:S01]  /*15d0*/  FMUL R42, R31, R4.reuse ;  /* 0x000000041f2a7220 */ /* 0x080fe20000400000 */
[----:B------:R-:W-:Y:S01]  /*15e0*/  FMUL R39, R39, R4 ;  /* 0x0000000427277220 */ /* 0x000fe20000400000 */
[----:B------:R-:W-:Y:S01]  /*15f0*/  FFMA R46, RZ, R43, 1 ;  /* 0x3f800000ff2e7423 */ /* 0x000fe2000000002b */
[----:B------:R-:W-:Y:S01]  /*1600*/  FMUL R6, RZ, R3 ;  /* 0x00000003ff067220 */ /* 0x000fe20000400000 */
[----:B------:R-:W-:Y:S01]  /*1610*/  FFMA R43, R43, R8, 1 ;  /* 0x3f8000002b2b7423 */ /* 0x000fe20000000008 */
[----:B------:R-:W-:Y:S01]  /*1620*/  FMUL R50, R50, 0.77459669113159179688 ;  /* 0x3f464bf832327820 */ /* 0x000fe20000400000 */
[----:B------:R-:W-:Y:S01]  /*1630*/  FFMA R49, R10, -R49, R33 ;  /* 0x800000310a317223 */ /* 0x000fe20000000021 */
[-C--:B------:R-:W-:Y:S01]  /*1640*/  FMUL R30, R23, R4.reuse ;  /* 0x00000004171e7220 */ /* 0x080fe20000400000 */
[-C--:B------:R-:W-:Y:S01]  /*1650*/  FMUL R33, R7, R4.reuse ;  /* 0x0000000407217220 */ /* 0x080fe20000400000 */
[-C--:B------:R-:W-:Y:S01]  /*1660*/  FMUL R41, R41, R4.reuse ;  /* 0x0000000429297220 */ /* 0x080fe20000400000 */
[----:B------:R-:W-:Y:S01]  /*1670*/  FMUL R44, R44, R4 ;  /* 0x000000042c2c7220 */ /* 0x000fe20000400000 */
[----:B------:R-:W-:Y:S01]  /*1680*/  FMUL R23, R46, -0.77459669113159179688 ;  /* 0xbf464bf82e177820 */ /* 0x000fe20000400000 */
[--C-:B------:R-:W-:Y:S01]  /*1690*/  FFMA R7, R39, R6, R42.reuse ;  /* 0x0000000627077223 */ /* 0x100fe2000000002a */
[----:B------:R-:W-:Y:S01]  /*16a0*/  FMUL R26, R5, R4 ;  /* 0x00000004051a7220 */ /* 0x000fe20000400000 */
[----:B------:R-:W-:Y:S01]  /*16b0*/  FMUL R61, R43, -0.77459669113159179688 ;  /* 0xbf464bf82b3d7820 */ /* 0x000fe20000400000 */
[----:B------:R-:W-:Y:S01]  /*16c0*/  FFMA R10, R39, R50, R42 ;  /* 0x00000032270a7223 */ /* 0x000fe2000000002a */
[-C--:B------:R-:W-:Y:S01]  /*16d0*/  FMUL R34, R37, R4.reuse ;  /* 0x0000000425227220 */ /* 0x080fe20000400000 */
[----:B------:R-:W-:Y:S01]  /*16e0*/  FMUL R5, R3, -0.77459669113159179688 ;  /* 0xbf464bf803057820 */ /* 0x000fe20000400000 */
[----:B------:R-:W-:Y:S01]  /*16f0*/  FADD R37, R39, R39 ;  /* 0x0000002727257221 */ /* 0x000fe20000000000 */
[-C--:B------:R-:W-:Y:S01]  /*1700*/  FMUL R32, R11, R4.reuse ;  /* 0x000000040b207220 */ /* 0x080fe20000400000 */
[--C-:B------:R-:W-:Y:S01]  /*1710*/  FFMA R9, R39, -R23, R44.reuse ;  /* 0x8000001727097223 */ /* 0x100fe2000000002c */
[--C-:B------:R-:W-:Y:S01]  /*1720*/  FFMA R8, R6, R7, R41.reuse ;  /* 0x0000000706087223 */ /* 0x100fe20000000029 */
[-C--:B------:R-:W-:Y:S01]  /*1730*/  FMUL R38, R27, R4.reuse ;  /* 0x000000041b267220 */ /* 0x080fe20000400000 */
[-C--:B------:R-:W-:Y:S01]  /*1740*/  FMUL R29, R29, R4.reuse ;  /* 0x000000041d1d7220 */ /* 0x080fe20000400000 */
[-C--:B------:R-:W-:Y:S01]  /*1750*/  FMUL R31, R25, R4.reuse ;  /* 0x00000004191f7220 */ /* 0x080fe20000400000 */
[----:B------:R-:W-:Y:S01]  /*1760*/  FMUL R28, R49, R4 ;  /* 0x00000004311c7220 */ /* 0x000fe20000400000 */
[C---:B------:R-:W-:Y:S01]  /*1770*/  FFMA R11, R39.reuse, -R61, R44 ;  /* 0x8000003d270b7223 */ /* 0x040fe2000000002c */
[--C-:B------:R-:W-:Y:S01]  /*1780*/  FFMA R10, R50, R10, R41.reuse ;  /* 0x0000000a320a7223 */ /* 0x100fe20000000029 */
[--C-:B------:R-:W-:Y:S01]  /*1790*/  FFMA R4, R39, R5, R42.reuse ;  /* 0x0000000527047223 */ /* 0x100fe2000000002a */
[----:B------:R-:W-:Y:S01]  /*17a0*/  FMUL R3, R47, -0.77459669113159179688 ;  /* 0xbf464bf82f037820 */ /* 0x000fe20000400000 */
[----:B------:R-:W-:Y:S01]  /*17b0*/  FFMA R25, R37, R6, R42 ;  /* 0x0000000625197223 */ /* 0x000fe2000000002a */
[----:B------:R-:W-:Y:S01]  /*17c0*/  FFMA R7, R23, R9, R8 ;  /* 0x0000000917077223 */ /* 0x000fe20000000008 */
[----:B------:R-:W-:Y:S01]  /*17d0*/  FFMA R9, R61, R11, R10 ;  /* 0x0000000b3d097223 */ /* 0x000fe2000000000a */
[C---:B------:R-:W-:Y:S01]  /*17e0*/  FFMA R4, R5.reuse, R4, R41 ;  /* 0x0000000405047223 */ /* 0x040fe20000000029 */
[----:B------:R-:W-:Y:S01]  /*17f0*/  FFMA R11, R5, R37, R42 ;  /* 0x00000025050b7223 */ /* 0x000fe2000000002a */
[----:B------:R-:W-:Y:S01]  /*1800*/  FFMA R57, R39, -R3, R44 ;  /* 0x8000000327397223 */ /* 0x000fe2000000002c */
[----:B------:R-:W-:Y:S01]  /*1810*/  FFMA R5, R29, R25, R38 ;  /* 0x000000191d057223 */ /* 0x000fe20000000026 */
[----:B------:R-:W-:Y:S01]  /*1820*/  FFMA R53, R37, -R23, R44 ;  /* 0x8000001725357223 */ /* 0x000fe2000000002c */
[----:B------:R-:W-:Y:S01]  /*1830*/  FADD R27, R29, R29 ;  /* 0x0000001d1d1b7221 */ /* 0x000fe20000000000 */
[----:B------:R-:W-:Y:S01]  /*1840*/  FFMA R57, R3, R57, R4 ;  /* 0x0000003903397223 */ /* 0x000fe20000000004 */
[----:B------:R-:W-:Y:S01]  /*1850*/  FFMA R8, R25, R5, R26 ;  /* 0x0000000519087223 */ /* 0x000fe2000000001a */
[----:B------:R-:W-:Y:S01]  /*1860*/  FFMA R3, -R3, R37, R44 ;  /* 0x0000002503037223 */ /* 0x000fe2000000012c */
[C---:B------:R-:W-:Y:S01]  /*1870*/  FFMA R4, R29.reuse, R11, R38 ;  /* 0x0000000b1d047223 */ /* 0x040fe20000000026 */
[-C--:B------:R-:W-:Y:S01]  /*1880*/  FMUL R5, R20, R53.reuse ;  /* 0x0000003514057220 */ /* 0x080fe20000400000 */
[C-C-:B------:R-:W-:Y:S01]  /*1890*/  FFMA R10, R29.reuse, -R53, R30.reuse ;  /* 0x800000351d0a7223 */ /* 0x140fe2000000001e */
[----:B------:R-:W-:Y:S01]  /*18a0*/  FFMA R51, R29, -R3, R30 ;  /* 0x800000031d337223 */ /* 0x000fe2000000001e */
[----:B------:R-:W-:Y:S01]  /*18b0*/  FFMA R6, R11, R4, R26 ;  /* 0x000000040b067223 */ /* 0x000fe2000000001a */
[----:B------:R-:W-:Y:S01]  /*18c0*/  FFMA R58, R16, R25, R5 ;  /* 0x00000019103a7223 */ /* 0x000fe20000000005 */
[----:B------:R-:W-:Y:S01]  /*18d0*/  FFMA R4, R53, R10, R8 ;  /* 0x0000000a35047223 */ /* 0x000fe20000000008 */
[----:B------:R-:W-:Y:S01]  /*18e0*/  FMUL R49, R18, R53 ;  /* 0x0000003512317220 */ /* 0x000fe20000400000 */
[-C--:B------:R-:W-:Y:S01]  /*18f0*/  FMUL R5, R20, R3.reuse ;  /* 0x0000000314057220 */ /* 0x080fe20000400000 */
[----:B------:R-:W-:Y:S01]  /*1900*/  FMUL R23, R18, R3 ;  /* 0x0000000312177220 */ /* 0x000fe20000400000 */
[C---:B------:R-:W-:Y:S01]  /*1910*/  FFMA R8, R27.reuse, R25, R38 ;  /* 0x000000191b087223 */ /* 0x040fe20000000026 */
[----:B------:R-:W-:Y:S01]  /*1920*/  FFMA R65, R27, -R53, R30 ;  /* 0x800000351b417223 */ /* 0x000fe2000000001e */
[C---:B------:R-:W-:Y:S01]  /*1930*/  FFMA R51, R3.reuse, R51, R6 ;  /* 0x0000003303337223 */ /* 0x040fe20000000006 */
[----:B------:R-:W-:Y:S01]  /*1940*/  FFMA R49, R14, R25, R49 ;  /* 0x000000190e317223 */ /* 0x000fe20000000031 */
[----:B------:R-:W-:Y:S01]  /*1950*/  FFMA R6, R16, R11, R5 ;  /* 0x0000000b10067223 */ /* 0x000fe20000000005 */
[----:B------:R-:W-:Y:S01]  /*1960*/  FFMA R53, -R3, R27, R30 ;  /* 0x0000001b03357223 */ /* 0x000fe2000000011e */
[----:B------:R-:W-:Y:S01]  /*1970*/  FFMA R5, R14, R11, R23 ;  /* 0x0000000b0e057223 */ /* 0x000fe20000000017 */
[C---:B------:R-:W-:Y:S01]  /*1980*/  FFMA R10, R31.reuse, R8, R32 ;  /* 0x000000081f0a7223 */ /* 0x040fe20000000020 */
[-C--:B------:R-:W-:Y:S01]  /*1990*/  FMUL R55, R20, R65.reuse ;  /* 0x0000004114377220 */ /* 0x080fe20000400000 */
[----:B------:R-:W-:Y:S01]  /*19a0*/  FMUL R3, R18, R65 ;  /* 0x0000004112037220 */ /* 0x000fe20000400000 */
[----:B------:R-:W-:Y:S01]  /*19b0*/  FADD R25, R31, R31 ;  /* 0x0000001f1f197221 */ /* 0x000fe20000000000 */
[----:B------:R-:W-:Y:S01]  /*19c0*/  FFMA R11, R11, R27, R38 ;  /* 0x0000001b0b0b7223 */ /* 0x000fe20000000026 */
[----:B------:R-:W-:Y:S01]  /*19d0*/  FFMA R10, R8, R10, R33 ;  /* 0x0000000a080a7223 */ /* 0x000fe20000000021 */
[-C--:B------:R-:W-:Y:S01]  /*19e0*/  FFMA R55, R16, R8.reuse, R55 ;  /* 0x0000000810377223 */ /* 0x080fe20000000037 */
[-C--:B------:R-:W-:Y:S01]  /*19f0*/  FFMA R54, R14, R8.reuse, R3 ;  /* 0x000000080e367223 */ /* 0x080fe20000000003 */
[----:B------:R-:W-:Y:S01]  /*1a00*/  FFMA R63, R25, R8, R32 ;  /* 0x00000008193f7223 */ /* 0x000fe20000000020 */
[C---:B------:R-:W-:Y:S01]  /*1a10*/  FFMA R23, R31.reuse, -R65, R40 ;  /* 0x800000411f177223 */ /* 0x040fe20000000028 */
[C---:B------:R-:W-:Y:S01]  /*1a20*/  FFMA R8, R31.reuse, R11, R32 ;  /* 0x0000000b1f087223 */ /* 0x040fe20000000020 */
[--C-:B------:R-:W-:Y:S01]  /*1a30*/  FFMA R59, R31, -R53, R40.reuse ;  /* 0x800000351f3b7223 */ /* 0x100fe20000000028 */
[----:B------:R-:W-:Y:S01]  /*1a40*/  FFMA R69, R25, -R65, R40 ;  /* 0x8000004119457223 */ /* 0x000fe20000000028 */
[----:B------:R-:W-:Y:S01]  /*1a50*/  FFMA R3, R65, R23, R10 ;  /* 0x0000001741037223 */ /* 0x000fe2000000000a */
[----:B------:R-:W-:Y:S01]  /*1a60*/  FFMA R8, R11, R8, R33 ;  /* 0x000000080b087223 */ /* 0x000fe20000000021 */
[----:B------:R-:W-:Y:S01]  /*1a70*/  FFMA R48, R35, R63, R34 ;  /* 0x0000003f23307223 */ /* 0x000fe20000000022 */
[-C--:B------:R-:W-:Y:S01]  /*1a80*/  FMUL R65, R20, R53.reuse ;  /* 0x0000003514417220 */ /* 0x080fe20000400000 */
[----:B------:R-:W-:Y:S01]  /*1a90*/  FMUL R67, R18, R53 ;  /* 0x0000003512437220 */ /* 0x000fe20000400000 */
[----:B------:R-:W-:Y:S01]  /*1aa0*/  FFMA R59, R53, R59, R8 ;  /* 0x0000003b353b7223 */ /* 0x000fe20000000008 */
[----:B------:R-:W-:Y:S01]  /*1ab0*/  FFMA R64, R35, -R69, R36 ;  /* 0x8000004523407223 */ /* 0x000fe20000000024 */
[----:B------:R-:W-:Y:S01]  /*1ac0*/  FFMA R48, R63, R48, R28 ;  /* 0x000000303f307223 */ /* 0x000fe2000000001c */
[-C--:B------:R-:W-:Y:S01]  /*1ad0*/  FFMA R8, R16, R11.reuse, R65 ;  /* 0x0000000b10087223 */ /* 0x080fe20000000041 */
[----:B------:R-:W-:Y:S01]  /*1ae0*/  FFMA R52, R14, R11, R67 ;  /* 0x0000000b0e347223 */ /* 0x000fe20000000043 */
[----:B------:R-:W-:Y:S01]  /*1af0*/  FADD R23, R35, R35 ;  /* 0x0000002323177221 */ /* 0x000fe20000000000 */
[----:B------:R-:W-:Y:S01]  /*1b00*/  FFMA R11, R11, R25, R32 ;  /* 0x000000190b0b7223 */ /* 0x000fe20000000020 */
[----:B------:R-:W-:Y:S01]  /*1b10*/  FFMA R64, R69, R64, R48 ;  /* 0x0000004045407223 */ /* 0x000fe20000000030 */
[-C--:B------:R-:W-:Y:S01]  /*1b20*/  FMUL R71, R18, R69.reuse ;  /* 0x0000004512477220 */ /* 0x080fe20000400000 */
[----:B------:R-:W-:Y:S01]  /*1b30*/  FMUL R67, R20, R69 ;  /* 0x0000004514437220 */ /* 0x000fe20000400000 */
[----:B------:R-:W-:Y:S01]  /*1b40*/  FFMA R65, -R53, R25, R40 ;  /* 0x0000001935417223 */ /* 0x000fe20000000128 */
[----:B------:R-:W-:Y:S01]  /*1b50*/  FFMA R69, R23, -R69, R36 ;  /* 0x8000004517457223 */ /* 0x000fe20000000024 */
[C---:B------:R-:W-:Y:S01]  /*1b60*/  FFMA R10, R35.reuse, R11, R34 ;  /* 0x0000000b230a7223 */ /* 0x040fe20000000022 */
[-C--:B------:R-:W-:Y:S01]  /*1b70*/  FFMA R60, R14, R63.reuse, R71 ;  /* 0x0000003f0e3c7223 */ /* 0x080fe20000000047 */
[----:B------:R-:W-:Y:S01]  /*1b80*/  FFMA R56, R16, R63, R67 ;  /* 0x0000003f10387223 */ /* 0x000fe20000000043 */
[----:B------:R-:W-:Y:S01]  /*1b90*/  FFMA R48, R35, -R65, R36 ;  /* 0x8000004123307223 */ /* 0x000fe20000000024 */
[----:B------:R-:W-:Y:S01]  /*1ba0*/  FMUL R53, R20, R69 ;  /* 0x0000004514357220 */ /* 0x000fe20000400000 */
[----:B------:R-:W-:Y:S01]  /*1bb0*/  FFMA R10, R11, R10, R28 ;  /* 0x0000000a0b0a7223 */ /* 0x000fe2000000001c */
[----:B------:R-:W-:Y:S01]  /*1bc0*/  FFMA R63, R23, R63, R34 ;  /* 0x0000003f173f7223 */ /* 0x000fe20000000022 */
[----:B------:R-:W-:Y:S01]  /*1bd0*/  FMUL R69, R18, R69 ;  /* 0x0000004512457220 */ /* 0x000fe20000400000 */
[----:B-----5:R-:W-:Y:S01]  /*1be0*/  FFMA R66, R2, R7, RZ ;  /* 0x0000000702427223 */ /* 0x020fe200000000ff */
[----:B------:R-:W-:Y:S01]  /*1bf0*/  FFMA R48, R65, R48, R10 ;  /* 0x0000003041307223 */ /* 0x000fe2000000000a */
[-C--:B------:R-:W-:Y:S01]  /*1c00*/  FFMA R53, R16, R63.reuse, R53 ;  /* 0x0000003f10357223 */ /* 0x080fe20000000035 */
[----:B------:R-:W-:Y:S01]  /*1c10*/  FFMA R62, R14, R63, R69 ;  /* 0x0000003f0e3e7223 */ /* 0x000fe20000000045 */
[----:B------:R-:W-:Y:S01]  /*1c20*/  FFMA R10, R2, R57, RZ ;  /* 0x00000039020a7223 */ /* 0x000fe200000000ff */
[----:B------:R-:W-:Y:S01]  /*1c30*/  FFMA R71, R21, R4, R66 ;  /* 0x0000000415477223 */ /* 0x000fe20000000042 */
[-C--:B------:R-:W-:Y:S01]  /*1c40*/  FMUL R63, R20, R65.reuse ;  /* 0x00000041143f7220 */ /* 0x080fe20000400000 */
[----:B------:R-:W-:Y:S01]  /*1c50*/  FMUL R67, R18, R65 ;  /* 0x0000004112437220 */ /* 0x000fe20000400000 */
[----:B------:R-:W-:Y:S01]  /*1c60*/  FFMA R69, -R65, R23, R36 ;  /* 0x0000001741457223 */ /* 0x000fe20000000124 */
[----:B------:R-:W-:Y:S01]  /*1c70*/  FFMA R66, R21, R51, R10 ;  /* 0x0000003315427223 */ /* 0x000fe2000000000a */
[----:B------:R-:W-:Y:S01]  /*1c80*/  FFMA R10, R16, R11, R63 ;  /* 0x0000000b100a7223 */ /* 0x000fe2000000003f */
[----:B------:R-:W-:Y:S01]  /*1c90*/  FFMA R68, R22, R3, R71 ;  /* 0x0000000316447223 */ /* 0x000fe20000000047 */
[----:B------:R-:W-:Y:S01]  /*1ca0*/  FFMA R63, R14, R11, R67 ;  /* 0x0000000b0e3f7223 */ /* 0x000fe20000000043 */
[----:B------:R-:W-:Y:S01]  /*1cb0*/  FFMA R65, R11, R23, R34 ;  /* 0x000000170b417223 */ /* 0x000fe20000000022 */
[-C--:B------:R-:W-:Y:S01]  /*1cc0*/  FMUL R11, R20, R69.reuse ;  /* 0x00000045140b7220 */ /* 0x080fe20000400000 */
[----:B------:R-:W-:Y:S01]  /*1cd0*/  FMUL R69, R18, R69 ;  /* 0x0000004512457220 */ /* 0x000fe20000400000 */
[----:B------:R-:W-:Y:S01]  /*1ce0*/  FFMA R67, R22, R59, R66 ;  /* 0x0000003b16437223 */ /* 0x000fe20000000042 */
[C---:B------:R-:W-:Y:S01]  /*1cf0*/  FFMA R71, R17.reuse, R64, R68 ;  /* 0x0000004011477223 */ /* 0x040fe20000000044 */
[-C--:B------:R-:W-:Y:S01]  /*1d00*/  FFMA R11, R16, R65.reuse, R11 ;  /* 0x00000041100b7223 */ /* 0x080fe2000000000b */
[----:B------:R-:W-:Y:S01]  /*1d10*/  FFMA R66, R14, R65, R69 ;  /* 0x000000410e427223 */ /* 0x000fe20000000045 */
[----:B------:R-:W-:Y:S01]  /*1d20*/  FFMA R68, R17, R48, R67 ;  /* 0x0000003011447223 */ /* 0x000fe20000000043 */
[----:B------:R-:W-:Y:S01]  /*1d30*/  FMUL R65, R60, R71 ;  /* 0x000000473c417220 */ /* 0x000fe20000400000 */
[----:B------:R-:W-:Y:S01]  /*1d40*/  FFMA R60, R0, R7, RZ ;  /* 0x00000007003c7223 */ /* 0x000fe200000000ff */
[-C--:B------:R-:W-:Y:S01]  /*1d50*/  FMUL R67, R49, R71.reuse ;  /* 0x0000004731437220 */ /* 0x080fe20000400000 */
[-C--:B------:R-:W-:Y:S01]  /*1d60*/  FMUL R54, R54, R71.reuse ;  /* 0x0000004736367220 */ /* 0x080fe20000400000 */
[----:B------:R-:W-:Y:S01]  /*1d70*/  FMUL R62, R62, R71 ;  /* 0x000000473e3e7220 */ /* 0x000fe20000400000 */
[-C--:B------:R-:W-:Y:S01]  /*1d80*/  FMUL R69, R5, R68.reuse ;  /* 0x0000004405457220 */ /* 0x080fe20000400000 */
[----:B------:R-:W-:Y:S01]  /*1d90*/  FMUL R71, R52, R68 ;  /* 0x0000004434477220 */ /* 0x000fe20000400000 */
[----:B------:R-:W-:Y:S01]  /*1da0*/  FFMA R5, R19, R4, R60 ;  /* 0x0000000413057223 */ /* 0x000fe2000000003c */
[----:B------:R-:W-:Y:S01]  /*1db0*/  FFMA R52, R0, R57, RZ ;  /* 0x0000003900347223 */ /* 0x000fe200000000ff */
[----:B------:R-:W-:Y:S01]  /*1dc0*/  FFMA R49, R37, R50, R42 ;  /* 0x0000003225317223 */ /* 0x000fe2000000002a */
[-C--:B------:R-:W-:Y:S01]  /*1dd0*/  FMUL R63, R63, R68.reuse ;  /* 0x000000443f3f7220 */ /* 0x080fe20000400000 */
[----:B------:R-:W-:Y:S01]  /*1de0*/  FFMA R60, R24, R3, R5 ;  /* 0x00000003183c7223 */ /* 0x000fe20000000005 */
[----:B------:R-:W-:Y:S01]  /*1df0*/  FFMA R5, R19, R51, R52 ;  /* 0x0000003313057223 */ /* 0x000fe20000000034 */
[----:B------:R-:W-:Y:S01]  /*1e00*/  FMUL R50, R66, R68 ;  /* 0x0000004442327220 */ /* 0x000fe20000400000 */
[----:B------:R-:W-:Y:S01]  /*1e10*/  FFMA R66, R29, R49, R38 ;  /* 0x000000311d427223 */ /* 0x000fe20000000026 */
[----:B------:R-:W-:Y:S01]  /*1e20*/  FFMA R60, R15, R64, R60 ;  /* 0x000000400f3c7223 */ /* 0x000fe2000000003c */
[----:B------:R-:W-:Y:S01]  /*1e30*/  FFMA R52, R24, R59, R5 ;  /* 0x0000003b18347223 */ /* 0x000fe20000000005 */
[----:B------:R-:W-:Y:S01]  /*1e40*/  FFMA R61, R37, -R61, R44 ;  /* 0x8000003d253d7223 */ /* 0x000fe2000000002c */
[----:B------:R-:W-:Y:S01]  /*1e50*/  FFMA R66, R49, R66, R26 ;  /* 0x0000004231427223 */ /* 0x000fe2000000001a */
[----:B------:R-:W-:Y:S01]  /*1e60*/  FFMA R58, R58, R60, R67 ;  /* 0x0000003c3a3a7223 */ /* 0x000fe20000000043 */
[----:B------:R-:W-:Y:S01]  /*1e70*/  FFMA R52, R15, R48, R52 ;  /* 0x000000300f347223 */ /* 0x000fe20000000034 */
[----:B------:R-:W-:Y:S01]  /*1e80*/  FFMA R68, R29, -R61, R30 ;  /* 0x8000003d1d447223 */ /* 0x000fe2000000001e */
[-C--:B------:R-:W-:Y:S01]  /*1e90*/  FFMA R53, R53, R60.reuse, R62 ;  /* 0x0000003c35357223 */ /* 0x080fe2000000003e */
[----:B------:R-:W-:Y:S01]  /*1ea0*/  FFMA R55, R55, R60, R54 ;  /* 0x0000003c37377223 */ /* 0x000fe20000000036 */
[-C--:B------:R-:W-:Y:S01]  /*1eb0*/  FFMA R6, R6, R52.reuse, R69 ;  /* 0x0000003406067223 */ /* 0x080fe20000000045 */
[-C--:B------:R-:W-:Y:S01]  /*1ec0*/  FFMA R10, R10, R52.reuse, R63 ;  /* 0x000000340a0a7223 */ /* 0x080fe2000000003f */
[-C--:B------:R-:W-:Y:S01]  /*1ed0*/  FFMA R8, R8, R52.reuse, R71 ;  /* 0x0000003408087223 */ /* 0x080fe20000000047 */
[----:B------:R-:W-:Y:S01]  /*1ee0*/  FFMA R11, R11, R52, R50 ;  /* 0x000000340b0b7223 */ /* 0x000fe20000000032 */
[----:B------:R-:W-:Y:S01]  /*1ef0*/  FFMA R52, RZ, R58, R7 ;  /* 0x0000003aff347223 */ /* 0x000fe20000000007 */
[----:B------:R-:W-:Y:S01]  /*1f00*/  FFMA R7, RZ, R6, R57 ;  /* 0x00000006ff077223 */ /* 0x000fe20000000039 */
[----:B------:R-:W-:Y:S01]  /*1f10*/  FFMA R59, RZ, R10, R59 ;  /* 0x0000000aff3b7223 */ /* 0x000fe2000000003b */
[----:B------:R-:W-:Y:S01]  /*1f20*/  FFMA R51, RZ, R8, R51 ;  /* 0x00000008ff337223 */ /* 0x000fe20000000033 */
[----:B------:R-:W-:Y:S01]  /*1f30*/  FFMA R48, RZ, R11, R48 ;  /* 0x0000000bff307223 */ /* 0x000fe20000000030 */
[----:B------:R-:W-:Y:S01]  /*1f40*/  FMUL R7, R7, 0.30864199995994567871 ;  /* 0x3e9e065307077820 */ /* 0x000fe20000400000 */
[----:B------:R-:W-:Y:S01]  /*1f50*/  FMUL R57, R59, 0.30864199995994567871 ;  /* 0x3e9e06533b397820 */ /* 0x000fe20000400000 */
[----:B------:R-:W-:Y:S01]  /*1f60*/  FMUL R51, R51, 0.30864199995994567871 ;  /* 0x3e9e065333337820 */ /* 0x000fe20000400000 */
[----:B------:R-:W-:Y:S01]  /*1f70*/  FMUL R63, R48, 0.30864199995994567871 ;  /* 0x3e9e0653303f7820 */ /* 0x000fe20000400000 */
[----:B------:R-:W-:Y:S01]  /*1f80*/  FFMA R5, R61, R68, R66 ;  /* 0x000000443d057223 */ /* 0x000fe20000000042 */
[C---:B------:R-:W-:Y:S01]  /*1f90*/  FFMA R59, R6.reuse, R7, RZ ;  /* 0x00000007063b7223 */ /* 0x040fe200000000ff */
[-C--:B------:R-:W-:Y:S01]  /*1fa0*/  FFMA R71, R6, R57.reuse, RZ ;  /* 0x0000003906477223 */ /* 0x080fe200000000ff */
[-C--:B------:R-:W-:Y:S01]  /*1fb0*/  FFMA R66, R8, R57.reuse, RZ ;  /* 0x0000003908427223 */ /* 0x080fe200000000ff */
[-C--:B------:R-:W-:Y:S01]  /*1fc0*/  FFMA R67, R10, R57.reuse, RZ ;  /* 0x000000390a437223 */ /* 0x080fe200000000ff */
[----:B------:R-:W-:Y:S01]  /*1fd0*/  FFMA R62, R11, R57, RZ ;  /* 0x000000390b3e7223 */ /* 0x000fe200000000ff */
[----:B------:R-:W-:Y:S01]  /*1fe0*/  FMUL R75, R52, 0.49382713437080383301 ;  /* 0x3efcd6e9344b7820 */ /* 0x000fe20000400000 */
[----:B------:R-:W-:Y:S01]  /*1ff0*/  FFMA R56, R56, R60, R65 ;  /* 0x0000003c38387223 */ /* 0x000fe20000000041 */
[C---:B------:R-:W-:Y:S01]  /*2000*/  FFMA R68, R7.reuse, R8, RZ ;  /* 0x0000000807447223 */ /* 0x040fe200000000ff */
[C---:B------:R-:W-:Y:S01]  /*2010*/  FFMA R77, R7.reuse, R10, RZ ;  /* 0x0000000a074d7223 */ /* 0x040fe200000000ff */
[C---:B------:R-:W-:Y:S01]  /*2020*/  FFMA R73, R6.reuse, R51, RZ ;  /* 0x0000003306497223 */ /* 0x040fe200000000ff */
[----:B------:R-:W-:Y:S01]  /*2030*/  FFMA R57, R6, R63, RZ ;  /* 0x0000003f06397223 */ /* 0x000fe200000000ff */
[----:B------:R-:W-:Y:S01]  /*2040*/  FFMA R54, R7, R11, RZ ;  /* 0x0000000b07367223 */ /* 0x000fe200000000ff */
[C---:B------:R-:W-:Y:S01]  /*2050*/  FFMA R48, R11.reuse, R51, RZ ;  /* 0x000000330b307223 */ /* 0x040fe200000000ff */
[----:B------:R-:W-:Y:S01]  /*2060*/  FFMA R6, R11, R63, RZ ;  /* 0x0000003f0b067223 */ /* 0x000fe200000000ff */
[----:B------:R-:W-:Y:S01]  /*2070*/  FMUL R11, R20, R61 ;  /* 0x0000003d140b7220 */ /* 0x000fe20000400000 */
[----:B------:R-:W-:Y:S01]  /*2080*/  FFMA R4, RZ, R55, R4 ;  /* 0x00000037ff047223 */ /* 0x000fe20000000004 */
[----:B------:R-:W-:Y:S01]  /*2090*/  FFMA R60, R58, R75, R59 ;  /* 0x0000004b3a3c7223 */ /* 0x000fe2000000003b */
[-C--:B------:R-:W-:Y:S01]  /*20a0*/  FFMA R50, R8, R51.reuse, RZ ;  /* 0x0000003308327223 */ /* 0x080fe200000000ff */
[----:B------:R-:W-:Y:S01]  /*20b0*/  FFMA R7, R10, R51, RZ ;  /* 0x000000330a077223 */ /* 0x000fe200000000ff */
[C---:B------:R-:W-:Y:S01]  /*20c0*/  FFMA R59, R75.reuse, R55, R68 ;  /* 0x000000374b3b7223 */ /* 0x040fe20000000044 */
[C---:B------:R-:W-:Y:S01]  /*20d0*/  FFMA R77, R75.reuse, R56, R77 ;  /* 0x000000384b4d7223 */ /* 0x040fe2000000004d */
[-C--:B------:R-:W-:Y:S01]  /*20e0*/  FFMA R8, R8, R63.reuse, RZ ;  /* 0x0000003f08087223 */ /* 0x080fe200000000ff */
[----:B------:R-:W-:Y:S01]  /*20f0*/  FFMA R51, R10, R63, RZ ;  /* 0x0000003f0a337223 */ /* 0x000fe200000000ff */
[----:B------:R-:W-:Y:S01]  /*2100*/  FFMA R75, R75, R53, R54 ;  /* 0x000000354b4b7223 */ /* 0x000fe20000000036 */
[----:B------:R-:W-:Y:S01]  /*2110*/  FMUL R63, R18, R61 ;  /* 0x0000003d123f7220 */ /* 0x000fe20000400000 */
[----:B------:R-:W-:Y:S01]  /*2120*/  FFMA R54, R16, R49, R11 ;  /* 0x0000003110367223 */ /* 0x000fe2000000000b */
[----:B------:R-:W-:Y:S01]  /*2130*/  FMUL R11, R4, 0.49382713437080383301 ;  /* 0x3efcd6e9040b7820 */ /* 0x000fe20000400000 */
[C---:B------:R-:W-:Y:S01]  /*2140*/  FFMA R61, R27.reuse, -R61, R30 ;  /* 0x8000003d1b3d7223 */ /* 0x040fe2000000001e */
[-C--:B------:R-:W-:Y:S01]  /*2150*/  FFMA R10, R27, R49.reuse, R38 ;  /* 0x000000311b0a7223 */ /* 0x080fe20000000026 */
[----:B------:R-:W-:Y:S01]  /*2160*/  FFMA R4, R14, R49, R63 ;  /* 0x000000310e047223 */ /* 0x000fe2000000003f */
[-C--:B------:R-:W-:Y:S01]  /*2170*/  FFMA R73, R58, R11.reuse, R73 ;  /* 0x0000000b3a497223 */ /* 0x080fe20000000049 */
[-C--:B------:R-:W-:Y:S01]  /*2180*/  FFMA R63, R55, R11.reuse, R50 ;  /* 0x0000000b373f7223 */ /* 0x080fe20000000032 */
[-C--:B------:R-:W-:Y:S01]  /*2190*/  FFMA R49, R56, R11.reuse, R7 ;  /* 0x0000000b38317223 */ /* 0x080fe20000000007 */
[----:B------:R-:W-:Y:S01]  /*21a0*/  FFMA R11, R53, R11, R48 ;  /* 0x0000000b350b7223 */ /* 0x000fe20000000030 */
[-C--:B------:R-:W-:Y:S01]  /*21b0*/  FMUL R7, R20, R61.reuse ;  /* 0x0000003d14077220 */ /* 0x080fe20000400000 */
[-CC-:B------:R-:W-:Y:S01]  /*21c0*/  FFMA R48, R31, R10.reuse, R32.reuse ;  /* 0x0000000a1f307223 */ /* 0x180fe20000000020 */
[-C--:B------:R-:W-:Y:S01]  /*21d0*/  FMUL R65, R18, R61.reuse ;  /* 0x0000003d12417220 */ /* 0x080fe20000400000 */
[-C--:B------:R-:W-:Y:S01]  /*21e0*/  FFMA R69, R25, R10.reuse, R32 ;  /* 0x0000000a19457223 */ /* 0x080fe20000000020 */
[----:B------:R-:W-:Y:S01]  /*21f0*/  FFMA R52, R16, R10, R7 ;  /* 0x0000000a10347223 */ /* 0x000fe20000000007 */
[----:B------:R-:W-:Y:S01]  /*2200*/  FFMA R50, R10, R48, R33 ;  /* 0x000000300a327223 */ /* 0x000fe20000000021 */
[----:B------:R-:W-:Y:S01]  /*2210*/  FFMA R7, R31, -R61, R40 ;  /* 0x8000003d1f077223 */ /* 0x000fe20000000028 */
[----:B------:R-:W-:Y:S01]  /*2220*/  FFMA R48, R14, R10, R65 ;  /* 0x0000000a0e307223 */ /* 0x000fe20000000041 */
[----:B------:R-:W-:Y:S01]  /*2230*/  FFMA R10, R35, R69, R34 ;  /* 0x00000045230a7223 */ /* 0x000fe20000000022 */
[----:B------:R-:W-:Y:S01]  /*2240*/  FFMA R3, RZ, R56, R3 ;  /* 0x00000038ff037223 */ /* 0x000fe20000000003 */
[----:B------:R-:W-:Y:S01]  /*2250*/  FFMA R7, R61, R7, R50 ;  /* 0x000000073d077223 */ /* 0x000fe20000000032 */
[----:B------:R-:W-:Y:S01]  /*2260*/  FFMA R50, R25, -R61, R40 ;  /* 0x8000003d19327223 */ /* 0x000fe20000000028 */
[----:B------:R-:W-:Y:S01]  /*2270*/  FFMA R65, R69, R10, R28 ;  /* 0x0000000a45417223 */ /* 0x000fe2000000001c */
[----:B------:R-:W-:Y:S01]  /*2280*/  FMUL R3, R3, 0.49382713437080383301 ;  /* 0x3efcd6e903037820 */ /* 0x000fe20000400000 */
[----:B------:R-:W-:Y:S01]  /*2290*/  FFMA R74, RZ, R45, 1 ;  /* 0x3f800000ff4a7423 */ /* 0x000fe2000000002d */
[----:B------:R-:W-:-:S02]  /*22a0*/  FFMA R10, R35, -R50, R36 ;  /* 0x80000032230a7223 */ /* 0x000fc40000000024 */
[-C--:B------:R-:W-:Y:S01]  /*22b0*/  FFMA R71, R58, R3.reuse, R71 ;  /* 0x000000033a477223 */ /* 0x080fe20000000047 */
[----:B------:R-:W-:Y:S01]  /*22c0*/  FFMA R67, R56, R3, R67 ;  /* 0x0000000338437223 */ /* 0x000fe20000000043 */
[----:B------:R-:W-:Y:S01]  /*22d0*/  FFMA R65, R50, R10, R65 ;  /* 0x0000000a32417223 */ /* 0x000fe20000000041 */
[----:B------:R-:W-:Y:S01]  /*22e0*/  FFMA R10, R2, R9, RZ ;  /* 0x00000009020a7223 */ /* 0x000fe200000000ff */
[----:B------:R-:W-:-:S03]  /*22f0*/  FMUL R74, R74, -0.77459669113159179688 ;  /* 0xbf464bf84a4a7820 */ /* 0x000fc60000400000 */
[----:B------:R-:W-:Y:S01]  /*2300*/  FFMA R68, R21, R5, R10 ;  /* 0x0000000515447223 */ /* 0x000fe2000000000a */
[----:B------:R-:W-:-:S04]  /*2310*/  FFMA R10, R0, R9, RZ ;  /* 0x00000009000a7223 */ /* 0x000fc800000000ff */
[----:B------:R-:W-:Y:S01]  /*2320*/  FFMA R61, R19, R5, R10 ;  /* 0x00000005133d7223 */ /* 0x000fe2000000000a */
[----:B------:R-:W-:-:S03]  /*2330*/  FFMA R10, R22, R7, R68 ;  /* 0x00000007160a7223 */ /* 0x000fc60000000044 */
[----:B------:R-:W-:Y:S01]  /*2340*/  FFMA R68, R24, R7, R61 ;  /* 0x0000000718447223 */ /* 0x000fe2000000003d */
[----:B------:R-:W-:-:S03]  /*2350*/  FFMA R10, R17, R65, R10 ;  /* 0x00000041110a7223 */ /* 0x000fc6000000000a */
[----:B------:R-:W-:Y:S01]  /*2360*/  FFMA R61, R15, R65, R68 ;  /* 0x000000410f3d7223 */ /* 0x000fe20000000044 */
[-C--:B------:R-:W-:Y:S01]  /*2370*/  FMUL R4, R4, R10.reuse ;  /* 0x0000000a04047220 */ /* 0x080fe20000400000 */
[----:B------:R-:W-:Y:S01]  /*2380*/  FMUL R48, R48, R10 ;  /* 0x0000000a30307220 */ /* 0x000fe20000400000 */
[CC--:B------:R-:W-:Y:S02]  /*2390*/  FFMA R68, R23.reuse, -R50.reuse, R36 ;  /* 0x8000003217447223 */ /* 0x0c0fe40000000024 */
[-C--:B------:R-:W-:Y:S01]  /*23a0*/  FFMA R54, R54, R61.reuse, R4 ;  /* 0x0000003d36367223 */ /* 0x080fe20000000004 */
[----:B------:R-:W-:Y:S01]  /*23b0*/  FFMA R52, R52, R61, R48 ;  /* 0x0000003d34347223 */ /* 0x000fe20000000030 */
[-C--:B------:R-:W-:Y:S01]  /*23c0*/  FMUL R4, R18, R50.reuse ;  /* 0x0000003212047220 */ /* 0x080fe20000400000 */
[----:B------:R-:W-:Y:S01]  /*23d0*/  FMUL R48, R20, R50 ;  /* 0x0000003214307220 */ /* 0x000fe20000400000 */
[----:B------:R-:W-:Y:S01]  /*23e0*/  FFMA R9, RZ, R54, R9 ;  /* 0x00000036ff097223 */ /* 0x000fe20000000009 */
[----:B------:R-:W-:Y:S01]  /*23f0*/  FFMA R5, RZ, R52, R5 ;  /* 0x00000034ff057223 */ /* 0x000fe20000000005 */
[-C--:B------:R-:W-:Y:S01]  /*2400*/  FFMA R4, R14, R69.reuse, R4 ;  /* 0x000000450e047223 */ /* 0x080fe20000000004 */
[-C--:B------:R-:W-:Y:S01]  /*2410*/  FFMA R50, R16, R69.reuse, R48 ;  /* 0x0000004510327223 */ /* 0x080fe20000000030 */
[----:B------:R-:W-:Y:S01]  /*2420*/  FFMA R69, R23, R69, R34 ;  /* 0x0000004517457223 */ /* 0x000fe20000000022 */
[-C--:B------:R-:W-:Y:S01]  /*2430*/  FMUL R48, R18, R68.reuse ;  /* 0x0000004412307220 */ /* 0x080fe20000400000 */
[----:B------:R-:W-:Y:S01]  /*2440*/  FMUL R68, R20, R68 ;  /* 0x0000004414447220 */ /* 0x000fe20000400000 */
[----:B------:R-:W-:Y:S01]  /*2450*/  FMUL R9, R9, 0.30864199995994567871 ;  /* 0x3e9e065309097820 */ /* 0x000fe20000400000 */
[----:B------:R-:W-:Y:S01]  /*2460*/  FMUL R5, R5, 0.30864199995994567871 ;  /* 0x3e9e065305057820 */ /* 0x000fe20000400000 */
[-C--:B------:R-:W-:Y:S01]  /*2470*/  FFMA R70, R14, R69.reuse, R48 ;  /* 0x000000450e467223 */ /* 0x080fe20000000030 */
[----:B------:R-:W-:Y:S01]  /*2480*/  FFMA R48, R16, R69, R68 ;  /* 0x0000004510307223 */ /* 0x000fe20000000044 */
[-C--:B------:R-:W-:Y:S01]  /*2490*/  FMUL R69, R4, R10.reuse ;  /* 0x0000000a04457220 */ /* 0x080fe20000400000 */
[----:B------:R-:W-:Y:S01]  /*24a0*/  FFMA R4, RZ, R45, 1 ;  /* 0x3f800000ff047423 */ /* 0x000fe2000000002d */
[----:B------:R-:W-:Y:S01]  /*24b0*/  FMUL R70, R70, R10 ;  /* 0x0000000a46467220 */ /* 0x000fe20000400000 */
[----:B------:R-:W-:Y:S01]  /*24c0*/  FFMA R10, RZ, R53, R64 ;  /* 0x00000035ff0a7223 */ /* 0x000fe20000000040 */
[-C--:B------:R-:W-:Y:S01]  /*24d0*/  FFMA R50, R50, R61.reuse, R69 ;  /* 0x0000003d32327223 */ /* 0x080fe20000000045 */
[----:B------:R-:W-:Y:S01]  /*24e0*/  FMUL R4, RZ, R4 ;  /* 0x00000004ff047220 */ /* 0x000fe20000400000 */
[----:B------:R-:W-:Y:S01]  /*24f0*/  FFMA R48, R48, R61, R70 ;  /* 0x0000003d30307223 */ /* 0x000fe20000000046 */
[----:B------:R-:W-:Y:S01]  /*2500*/  FMUL R10, R10, 0.49382713437080383301 ;  /* 0x3efcd6e90a0a7820 */ /* 0x000fe20000400000 */
[-C--:B------:R-:W-:Y:S01]  /*2510*/  FFMA R69, R55, R3.reuse, R66 ;  /* 0x0000000337457223 */ /* 0x080fe20000000042 */
[----:B------:R-:W-:Y:S01]  /*2520*/  FFMA R61, R53, R3, R62 ;  /* 0x00000003353d7223 */ /* 0x000fe2000000003e */
[----:B------:R-:W-:Y:S01]  /*2530*/  FFMA R3, R39, R4, R42 ;  /* 0x0000000427037223 */ /* 0x000fe2000000002a */
[----:B------:R-:W-:Y:S01]  /*2540*/  FMUL R62, RZ, R46 ;  /* 0x0000002eff3e7220 */ /* 0x000fe20000400000 */
[-C--:B------:R-:W-:Y:S01]  /*2550*/  FFMA R55, R55, R10.reuse, R8 ;  /* 0x0000000a37377223 */ /* 0x080fe20000000008 */
[----:B------:R-:W-:Y:S01]  /*2560*/  FFMA R57, R58, R10, R57 ;  /* 0x0000000a3a397223 */ /* 0x000fe20000000039 */
[----:B------:R-:W-:Y:S01]  /*2570*/  FFMA R3, R4, R3, R41 ;  /* 0x0000000304037223 */ /* 0x000fe20000000029 */
[----:B------:R-:W-:Y:S01]  /*2580*/  FFMA R8, R39, -R62, R44 ;  /* 0x8000003e27087223 */ /* 0x000fe2000000002c */
[----:B------:R-:W-:Y:S01]  /*2590*/  FFMA R58, R37, R4, R42 ;  /* 0x00000004253a7223 */ /* 0x000fe2000000002a */
[-C--:B------:R-:W-:Y:S01]  /*25a0*/  FFMA R51, R56, R10.reuse, R51 ;  /* 0x0000000a38337223 */ /* 0x080fe20000000033 */
[----:B------:R-:W-:Y:S01]  /*25b0*/  FFMA R53, R53, R10, R6 ;  /* 0x0000000a35357223 */ /* 0x000fe20000000006 */
[----:B------:R-:W-:Y:S01]  /*25c0*/  FFMA R3, R62, R8, R3 ;  /* 0x000000083e037223 */ /* 0x000fe20000000003 */
[----:B------:R-:W-:Y:S01]  /*25d0*/  FFMA R8, R37, -R62, R44 ;  /* 0x8000003e25087223 */ /* 0x000fe2000000002c */
[----:B------:R-:W-:Y:S01]  /*25e0*/  FFMA R4, R29, R58, R38 ;  /* 0x0000003a1d047223 */ /* 0x000fe20000000026 */
[----:B------:R-:W-:Y:S01]  /*25f0*/  FFMA R60, R54, R9, R60 ;  /* 0x00000009363c7223 */ /* 0x000fe2000000003c */
[C---:B------:R-:W-:Y:S01]  /*2600*/  FFMA R59, R9.reuse, R52, R59 ;  /* 0x00000034093b7223 */ /* 0x040fe2000000003b */
[-C--:B------:R-:W-:Y:S01]  /*2610*/  FMUL R10, R20, R8.reuse ;  /* 0x00000008140a7220 */ /* 0x080fe20000400000 */
[----:B------:R-:W-:Y:S01]  /*2620*/  FMUL R6, R18, R8 ;  /* 0x0000000812067220 */ /* 0x000fe20000400000 */
[C---:B------:R-:W-:Y:S01]  /*2630*/  FFMA R72, R9.reuse, R50, R77 ;  /* 0x0000003209487223 */ /* 0x040fe2000000004d */
[----:B------:R-:W-:Y:S01]  /*2640*/  FFMA R62, R9, R48, R75 ;  /* 0x00000030093e7223 */ /* 0x000fe2000000004b */
[----:B------:R-:W-:Y:S01]  /*2650*/  FFMA R4, R58, R4, R26 ;  /* 0x000000043a047223 */ /* 0x000fe2000000001a */
[-C--:B------:R-:W-:Y:S01]  /*2660*/  FFMA R10, R16, R58.reuse, R10 ;  /* 0x0000003a100a7223 */ /* 0x080fe2000000000a */
[-C--:B------:R-:W-:Y:S01]  /*2670*/  FFMA R9, R14, R58.reuse, R6 ;  /* 0x0000003a0e097223 */ /* 0x080fe20000000006 */
[----:B------:R-:W-:Y:S01]  /*2680*/  FFMA R58, R27, R58, R38 ;  /* 0x0000003a1b3a7223 */ /* 0x000fe20000000026 */
[-C--:B------:R-:W-:Y:S01]  /*2690*/  FFMA R64, R54, R5.reuse, R73 ;  /* 0x0000000536407223 */ /* 0x080fe20000000049 */
[-C--:B------:R-:W-:Y:S01]  /*26a0*/  FFMA R63, R52, R5.reuse, R63 ;  /* 0x00000005343f7223 */ /* 0x080fe2000000003f */
[-C--:B------:R-:W-:Y:S01]  /*26b0*/  FFMA R70, R50, R5.reuse, R49 ;  /* 0x0000000532467223 */ /* 0x080fe20000000031 */
[----:B------:R-:W-:Y:S01]  /*26c0*/  FFMA R66, R48, R5, R11 ;  /* 0x0000000530427223 */ /* 0x000fe2000000000b */
[----:B------:R-:W-:Y:S01]  /*26d0*/  FFMA R5, R31, R58, R32 ;  /* 0x0000003a1f057223 */ /* 0x000fe20000000020 */
[----:B------:R-:W-:Y:S01]  /*26e0*/  FFMA R75, R27, -R8, R30 ;  /* 0x800000081b4b7223 */ /* 0x000fe2000000001e */
[----:B------:R-:W-:Y:S01]  /*26f0*/  FFMA R49, R25, R58, R32 ;  /* 0x0000003a19317223 */ /* 0x000fe20000000020 */
[----:B------:R-:W-:Y:S01]  /*2700*/  FFMA R56, R29, -R8, R30 ;  /* 0x800000081d387223 */ /* 0x000fe2000000001e */
[----:B------:R-:W-:Y:S01]  /*2710*/  FFMA R6, R58, R5, R33 ;  /* 0x000000053a067223 */ /* 0x000fe20000000021 */
[-C--:B------:R-:W-:Y:S01]  /*2720*/  FFMA R5, R31, -R75.reuse, R40 ;  /* 0x8000004b1f057223 */ /* 0x080fe20000000028 */
[-C--:B------:R-:W-:Y:S01]  /*2730*/  FMUL R11, R20, R75.reuse ;  /* 0x0000004b140b7220 */ /* 0x080fe20000400000 */
[----:B------:R-:W-:Y:S01]  /*2740*/  FMUL R73, R18, R75 ;  /* 0x0000004b12497220 */ /* 0x000fe20000400000 */
[----:B------:R-:W-:Y:S01]  /*2750*/  FFMA R4, R8, R56, R4 ;  /* 0x0000003808047223 */ /* 0x000fe20000000004 */
[----:B------:R-:W-:Y:S01]  /*2760*/  FFMA R5, R75, R5, R6 ;  /* 0x000000054b057223 */ /* 0x000fe20000000006 */
[----:B------:R-:W-:Y:S01]  /*2770*/  FFMA R75, R25, -R75, R40 ;  /* 0x8000004b194b7223 */ /* 0x000fe20000000028 */
[C---:B------:R-:W-:Y:S01]  /*2780*/  FFMA R6, R35.reuse, R49, R34 ;  /* 0x0000003123067223 */ /* 0x040fe20000000022 */
[-C--:B------:R-:W-:Y:S01]  /*2790*/  FFMA R73, R14, R58.reuse, R73 ;  /* 0x0000003a0e497223 */ /* 0x080fe20000000049 */
[----:B------:R-:W-:Y:S01]  /*27a0*/  FFMA R11, R16, R58, R11 ;  /* 0x0000003a100b7223 */ /* 0x000fe2000000000b */
[----:B------:R-:W-:Y:S01]  /*27b0*/  FFMA R8, R35, -R75, R36 ;  /* 0x8000004b23087223 */ /* 0x000fe20000000024 */
[----:B------:R-:W-:Y:S01]  /*27c0*/  FFMA R6, R49, R6, R28 ;  /* 0x0000000631067223 */ /* 0x000fe2000000001c */
[----:B------:R-:W-:Y:S01]  /*27d0*/  FFMA R7, RZ, R50, R7 ;  /* 0x00000032ff077223 */ /* 0x000fe20000000007 */
[----:B------:R-:W-:-:S02]  /*27e0*/  FFMA R65, RZ, R48, R65 ;  /* 0x00000030ff417223 */ /* 0x000fc40000000041 */
[----:B------:R-:W-:Y:S01]  /*27f0*/  FFMA R6, R75, R8, R6 ;  /* 0x000000084b067223 */ /* 0x000fe20000000006 */
[----:B------:R-:W-:-:S04]  /*2800*/  FFMA R8, R2, R3, RZ ;  /* 0x0000000302087223 */ /* 0x000fc800000000ff */
        /* <DEDUP_REMOVED lines=9> */
[-C--:B------:R-:W-:Y:S02]  /*28a0*/  FMUL R73, R20, R75.reuse ;  /* 0x0000004b14497220 */ /* 0x080fe40000400000 */
[-C--:B------:R-:W-:Y:S01]  /*28b0*/  FFMA R10, R10, R56.reuse, R9 ;  /* 0x000000380a0a7223 */ /* 0x080fe20000000009 */
[-C--:B------:R-:W-:Y:S01]  /*28c0*/  FMUL R9, R18, R75.reuse ;  /* 0x0000004b12097220 */ /* 0x080fe20000400000 */
[----:B------:R-:W-:Y:S01]  /*28d0*/  FFMA R75, R23, -R75, R36 ;  /* 0x8000004b174b7223 */ /* 0x000fe20000000024 */
[-C--:B------:R-:W-:Y:S01]  /*28e0*/  FFMA R73, R16, R49.reuse, R73 ;  /* 0x0000003110497223 */ /* 0x080fe20000000049 */
[----:B------:R-:W-:Y:S01]  /*28f0*/  FFMA R11, R11, R56, R58 ;  /* 0x000000380b0b7223 */ /* 0x000fe2000000003a */
[-C--:B------:R-:W-:Y:S01]  /*2900*/  FFMA R9, R14, R49.reuse, R9 ;  /* 0x000000310e097223 */ /* 0x080fe20000000009 */
[----:B------:R-:W-:Y:S01]  /*2910*/  FFMA R49, R23, R49, R34 ;  /* 0x0000003117317223 */ /* 0x000fe20000000022 */
[-C--:B------:R-:W-:Y:S01]  /*2920*/  FMUL R77, R18, R75.reuse ;  /* 0x0000004b124d7220 */ /* 0x080fe20000400000 */
[----:B------:R-:W-:Y:S01]  /*2930*/  FMUL R75, R20, R75 ;  /* 0x0000004b144b7220 */ /* 0x000fe20000400000 */
[----:B------:R-:W-:Y:S01]  /*2940*/  FMUL R58, R9, R8 ;  /* 0x00000008093a7220 */ /* 0x000fe20000400000 */
[-CC-:B------:R-:W-:Y:S01]  /*2950*/  FFMA R9, R39, R74.reuse, R42.reuse ;  /* 0x0000004a27097223 */ /* 0x180fe2000000002a */
[-C--:B------:R-:W-:Y:S01]  /*2960*/  FFMA R77, R14, R49.reuse, R77 ;  /* 0x000000310e4d7223 */ /* 0x080fe2000000004d */
[----:B------:R-:W-:Y:S01]  /*2970*/  FFMA R49, R16, R49, R75 ;  /* 0x0000003110317223 */ /* 0x000fe2000000004b */
[----:B------:R-:W-:Y:S01]  /*2980*/  FFMA R75, R37, R74, R42 ;  /* 0x0000004a254b7223 */ /* 0x000fe2000000002a */
[----:B------:R-:W-:Y:S01]  /*2990*/  FFMA R4, RZ, R11, R4 ;  /* 0x0000000bff047223 */ /* 0x000fe20000000004 */
[----:B------:R-:W-:Y:S01]  /*29a0*/  FMUL R68, R77, R8 ;  /* 0x000000084d447220 */ /* 0x000fe20000400000 */
[----:B------:R-:W-:-:S03]  /*29b0*/  FFMA R8, R73, R56, R58 ;  /* 0x0000003849087223 */ /* 0x000fc6000000003a */
[----:B------:R-:W-:Y:S01]  /*29c0*/  FFMA R49, R49, R56, R68 ;  /* 0x0000003831317223 */ /* 0x000fe20000000044 */
[----:B------:R-:W-:Y:S01]  /*29d0*/  FMUL R56, R7, 0.30864199995994567871 ;  /* 0x3e9e065307387820 */ /* 0x000fe20000400000 */
[----:B------:R-:W-:Y:S01]  /*29e0*/  FMUL R7, R65, 0.30864199995994567871 ;  /* 0x3e9e065341077820 */ /* 0x000fe20000400000 */
[----:B------:R-:W-:Y:S01]  /*29f0*/  FFMA R5, RZ, R8, R5 ;  /* 0x00000008ff057223 */ /* 0x000fe20000000005 */
[----:B------:R-:W-:Y:S01]  /*2a00*/  FFMA R6, RZ, R49, R6 ;  /* 0x00000031ff067223 */ /* 0x000fe20000000006 */
[CC--:B------:R-:W-:Y:S01]  /*2a10*/  FFMA R68, R54.reuse, R56.reuse, R71 ;  /* 0x0000003836447223 */ /* 0x0c0fe20000000047 */
[----:B------:R-:W-:Y:S01]  /*2a20*/  FFMA R54, R54, R7, R57 ;  /* 0x0000000736367223 */ /* 0x000fe20000000039 */
[----:B------:R-:W-:Y:S01]  /*2a30*/  FMUL R57, RZ, R47 ;  /* 0x0000002fff397220 */ /* 0x000fe20000400000 */
[CC--:B------:R-:W-:Y:S01]  /*2a40*/  FFMA R65, R52.reuse, R56.reuse, R69 ;  /* 0x0000003834417223 */ /* 0x0c0fe20000000045 */
[----:B------:R-:W-:Y:S01]  /*2a50*/  FFMA R55, R52, R7, R55 ;  /* 0x0000000734377223 */ /* 0x000fe20000000037 */
[----:B------:R-:W-:Y:S01]  /*2a60*/  FFMA R52, R74, R9, R41 ;  /* 0x000000094a347223 */ /* 0x000fe20000000029 */
[----:B------:R-:W-:Y:S01]  /*2a70*/  FFMA R9, R39, -R57, R44 ;  /* 0x8000003927097223 */ /* 0x000fe2000000002c */
[-C--:B------:R-:W-:Y:S01]  /*2a80*/  FFMA R58, R50, R56.reuse, R67 ;  /* 0x00000038323a7223 */ /* 0x080fe20000000043 */
[----:B------:R-:W-:Y:S01]  /*2a90*/  FFMA R56, R48, R56, R61 ;  /* 0x0000003830387223 */ /* 0x000fe2000000003d */
[----:B------:R-:W-:Y:S01]  /*2aa0*/  FFMA R50, R50, R7, R51 ;  /* 0x0000000732327223 */ /* 0x000fe20000000033 */
[----:B------:R-:W-:Y:S01]  /*2ab0*/  FFMA R9, R57, R9, R52 ;  /* 0x0000000939097223 */ /* 0x000fe20000000034 */
[----:B------:R-:W-:Y:S01]  /*2ac0*/  FFMA R52, R29, R75, R38 ;  /* 0x0000004b1d347223 */ /* 0x000fe20000000026 */
[----:B------:R-:W-:Y:S01]  /*2ad0*/  FFMA R57, R37, -R57, R44 ;  /* 0x8000003925397223 */ /* 0x000fe2000000002c */
[----:B------:R-:W-:Y:S01]  /*2ae0*/  FFMA R48, R48, R7, R53 ;  /* 0x0000000730307223 */ /* 0x000fe20000000035 */
[----:B------:R-:W-:Y:S01]  /*2af0*/  FFMA R74, R27, R75, R38 ;  /* 0x0000004b1b4a7223 */ /* 0x000fe20000000026 */
[----:B------:R-:W-:Y:S01]  /*2b00*/  FFMA R52, R75, R52, R26 ;  /* 0x000000344b347223 */ /* 0x000fe2000000001a */
[-CC-:B------:R-:W-:Y:S01]  /*2b10*/  FFMA R61, R29, -R57.reuse, R30.reuse ;  /* 0x800000391d3d7223 */ /* 0x180fe2000000001e */
[-C--:B------:R-:W-:Y:S01]  /*2b20*/  FMUL R7, R20, R57.reuse ;  /* 0x0000003914077220 */ /* 0x080fe20000400000 */
[-C--:B------:R-:W-:Y:S01]  /*2b30*/  FFMA R51, R27, -R57.reuse, R30 ;  /* 0x800000391b337223 */ /* 0x080fe2000000001e */
[----:B------:R-:W-:Y:S01]  /*2b40*/  FMUL R53, R18, R57 ;  /* 0x0000003912357220 */ /* 0x000fe20000400000 */
[----:B------:R-:W-:Y:S01]  /*2b50*/  FFMA R61, R57, R61, R52 ;  /* 0x0000003d393d7223 */ /* 0x000fe20000000034 */
[----:B------:R-:W-:Y:S01]  /*2b60*/  FFMA R57, R16, R75, R7 ;  /* 0x0000004b10397223 */ /* 0x000fe20000000007 */
[-CC-:B------:R-:W-:Y:S01]  /*2b70*/  FFMA R52, R31, R74.reuse, R32.reuse ;  /* 0x0000004a1f347223 */ /* 0x180fe20000000020 */
[----:B------:R-:W-:Y:S01]  /*2b80*/  FMUL R7, R18, R51 ;  /* 0x0000003312077220 */ /* 0x000fe20000400000 */
[----:B------:R-:W-:Y:S01]  /*2b90*/  FFMA R69, R25, R74, R32 ;  /* 0x0000004a19457223 */ /* 0x000fe20000000020 */
[----:B------:R-:W-:Y:S01]  /*2ba0*/  FFMA R75, R14, R75, R53 ;  /* 0x0000004b0e4b7223 */ /* 0x000fe20000000035 */
[----:B------:R-:W-:Y:S01]  /*2bb0*/  FFMA R76, R74, R52, R33 ;  /* 0x000000344a4c7223 */ /* 0x000fe20000000021 */
[-C--:B------:R-:W-:Y:S01]  /*2bc0*/  FFMA R52, R14, R74.reuse, R7 ;  /* 0x0000004a0e347223 */ /* 0x080fe20000000007 */
[-C--:B------:R-:W-:Y:S01]  /*2bd0*/  FFMA R7, R31, -R51.reuse, R40 ;  /* 0x800000331f077223 */ /* 0x080fe20000000028 */
[----:B------:R-:W-:Y:S01]  /*2be0*/  FMUL R73, R20, R51 ;  /* 0x0000003314497220 */ /* 0x000fe20000400000 */
[----:B------:R-:W-:Y:S01]  /*2bf0*/  FFMA R53, R35, R69, R34 ;  /* 0x0000004523357223 */ /* 0x000fe20000000022 */
[----:B------:R-:W-:Y:S01]  /*2c00*/  FMUL R5, R5, 0.79012328386306762695 ;  /* 0x3f4a458505057820 */ /* 0x000fe20000400000 */
[----:B------:R-:W-:Y:S01]  /*2c10*/  FFMA R7, R51, R7, R76 ;  /* 0x0000000733077223 */ /* 0x000fe2000000004c */
[----:B------:R-:W-:Y:S01]  /*2c20*/  FFMA R51, R25, -R51, R40 ;  /* 0x8000003319337223 */ /* 0x000fe20000000028 */
[----:B------:R-:W-:Y:S01]  /*2c30*/  FFMA R73, R16, R74, R73 ;  /* 0x0000004a10497223 */ /* 0x000fe20000000049 */
[----:B------:R-:W-:Y:S01]  /*2c40*/  FFMA R74, R69, R53, R28 ;  /* 0x00000035454a7223 */ /* 0x000fe2000000001c */
[----:B------:R-:W-:Y:S01]  /*2c50*/  FFMA R76, R2, R9, RZ ;  /* 0x00000009024c7223 */ /* 0x000fe200000000ff */
[-C--:B------:R-:W-:Y:S01]  /*2c60*/  FFMA R53, R35, -R51.reuse, R36 ;  /* 0x8000003323357223 */ /* 0x080fe20000000024 */
[----:B------:R-:W-:Y:S01]  /*2c70*/  FMUL R67, R18, R51 ;  /* 0x0000003312437220 */ /* 0x000fe20000400000 */
[----:B------:R-:W-:-:S02]  /*2c80*/  FMUL R6, R6, 0.79012328386306762695 ;  /* 0x3f4a458506067820 */ /* 0x000fc40000400000 */
[----:B------:R-:W-:Y:S01]  /*2c90*/  FFMA R74, R51, R53, R74 ;  /* 0x00000035334a7223 */ /* 0x000fe2000000004a */
[-C--:B------:R-:W-:Y:S01]  /*2ca0*/  FMUL R53, R20, R51.reuse ;  /* 0x0000003314357220 */ /* 0x080fe20000400000 */
[C---:B------:R-:W-:Y:S01]  /*2cb0*/  FFMA R51, R23.reuse, -R51, R36 ;  /* 0x8000003317337223 */ /* 0x040fe20000000024 */
[-C--:B------:R-:W-:Y:S02]  /*2cc0*/  FFMA R67, R14, R69.reuse, R67 ;  /* 0x000000450e437223 */ /* 0x080fe40000000043 */
[-C--:B------:R-:W-:Y:S01]  /*2cd0*/  FFMA R53, R16, R69.reuse, R53 ;  /* 0x0000004510357223 */ /* 0x080fe20000000035 */
[----:B------:R-:W-:Y:S01]  /*2ce0*/  FFMA R69, R23, R69, R34 ;  /* 0x0000004517457223 */ /* 0x000fe20000000022 */
[-C--:B------:R-:W-:Y:S01]  /*2cf0*/  FMUL R71, R20, R51.reuse ;  /* 0x0000003314477220 */ /* 0x080fe20000400000 */
[----:B------:R-:W-:-:S03]  /*2d00*/  FMUL R77, R18, R51 ;  /* 0x00000033124d7220 */ /* 0x000fc60000400000 */
[-C--:B------:R-:W-:Y:S01]  /*2d10*/  FFMA R51, R16, R69.reuse, R71 ;  /* 0x0000004510337223 */ /* 0x080fe20000000047 */
[----:B------:R-:W-:Y:S01]  /*2d20*/  FFMA R69, R14, R69, R77 ;  /* 0x000000450e457223 */ /* 0x000fe2000000004d */
[----:B------:R-:W-:Y:S01]  /*2d30*/  FFMA R77, R21, R61, R76 ;  /* 0x0000003d154d7223 */ /* 0x000fe2000000004c */
[----:B------:R-:W-:-:S03]  /*2d40*/  FFMA R76, R0, R9, RZ ;  /* 0x00000009004c7223 */ /* 0x000fc600000000ff */
[----:B------:R-:W-:Y:S01]  /*2d50*/  FFMA R77, R22, R7, R77 ;  /* 0x00000007164d7223 */ /* 0x000fe2000000004d */
[----:B------:R-:W-:-:S04]  /*2d60*/  FFMA R71, R19, R61, R76 ;  /* 0x0000003d13477223 */ /* 0x000fc8000000004c */
[----:B------:R-:W-:Y:S01]  /*2d70*/  FFMA R76, R24, R7, R71 ;  /* 0x00000007184c7223 */ /* 0x000fe20000000047 */
[----:B------:R-:W-:-:S03]  /*2d80*/  FFMA R71, R17, R74, R77 ;  /* 0x0000004a11477223 */ /* 0x000fc6000000004d */
[----:B------:R-:W-:Y:S01]  /*2d90*/  FFMA R76, R15, R74, R76 ;  /* 0x0000004a0f4c7223 */ /* 0x000fe2000000004c */
[-C--:B------:R-:W-:Y:S01]  /*2da0*/  FMUL R52, R52, R71.reuse ;  /* 0x0000004734347220 */ /* 0x080fe20000400000 */
[-C--:B------:R-:W-:Y:S01]  /*2db0*/  FMUL R67, R67, R71.reuse ;  /* 0x0000004743437220 */ /* 0x080fe20000400000 */
[-C--:B------:R-:W-:Y:S01]  /*2dc0*/  FMUL R75, R75, R71.reuse ;  /* 0x000000474b4b7220 */ /* 0x080fe20000400000 */
[----:B------:R-:W-:Y:S01]  /*2dd0*/  FMUL R69, R69, R71 ;  /* 0x0000004745457220 */ /* 0x000fe20000400000 */
        /* <DEDUP_REMOVED lines=8> */
[----:B------:R-:W-:Y:S01]  /*2e60*/  FMUL R67, R61, 0.49382713437080383301 ;  /* 0x3efcd6e93d437820 */ /* 0x000fe20000400000 */
[----:B------:R-:W-:Y:S01]  /*2e70*/  FMUL R7, R7, 0.49382713437080383301 ;  /* 0x3efcd6e907077820 */ /* 0x000fe20000400000 */
[----:B------:R-:W-:Y:S01]  /*2e80*/  FMUL R76, R9, 0.49382713437080383301 ;  /* 0x3efcd6e9094c7820 */ /* 0x000fe20000400000 */
[----:B------:R-:W-:Y:S01]  /*2e90*/  FMUL R69, R69, 0.49382713437080383301 ;  /* 0x3efcd6e945457820 */ /* 0x000fe20000400000 */
[-C--:B------:R-:W-:Y:S01]  /*2ea0*/  FFMA R61, R57, R67.reuse, R64 ;  /* 0x00000043393d7223 */ /* 0x080fe20000000040 */
[CC--:B------:R-:W-:Y:S01]  /*2eb0*/  FFMA R64, R52.reuse, R67.reuse, R63 ;  /* 0x0000004334407223 */ /* 0x0c0fe2000000003f */
[----:B------:R-:W-:Y:S01]  /*2ec0*/  FFMA R63, R53, R67, R70 ;  /* 0x00000043353f7223 */ /* 0x000fe20000000046 */
[----:B------:R-:W-:Y:S01]  /*2ed0*/  FFMA R70, RZ, R45, 1 ;  /* 0x3f800000ff467423 */ /* 0x000fe2000000002d */
[----:B------:R-:W-:Y:S01]  /*2ee0*/  FFMA R66, R51, R67, R66 ;  /* 0x0000004333427223 */ /* 0x000fe20000000042 */
[-C--:B------:R-:W-:Y:S01]  /*2ef0*/  FFMA R67, R57, R7.reuse, R68 ;  /* 0x0000000739437223 */ /* 0x080fe20000000044 */
[-C--:B------:R-:W-:Y:S01]  /*2f00*/  FFMA R68, R52, R7.reuse, R65 ;  /* 0x0000000734447223 */ /* 0x080fe20000000041 */
[----:B------:R-:W-:Y:S01]  /*2f10*/  FMUL R70, R70, 0.77459669113159179688 ;  /* 0x3f464bf846467820 */ /* 0x000fe20000400000 */
[-C--:B------:R-:W-:Y:S01]  /*2f20*/  FFMA R65, R53, R7.reuse, R58 ;  /* 0x0000000735417223 */ /* 0x080fe2000000003a */
[----:B------:R-:W-:Y:S01]  /*2f30*/  FFMA R56, R51, R7, R56 ;  /* 0x0000000733387223 */ /* 0x000fe20000000038 */
[----:B------:R-:W-:Y:S01]  /*2f40*/  FMUL R73, RZ, R43 ;  /* 0x0000002bff497220 */ /* 0x000fe20000400000 */
[----:B------:R-:W-:Y:S01]  /*2f50*/  FFMA R7, R39, R70, R42 ;  /* 0x0000004627077223 */ /* 0x000fe2000000002a */
[C---:B------:R-:W-:Y:S01]  /*2f60*/  FFMA R9, R57.reuse, R76, R60 ;  /* 0x0000004c39097223 */ /* 0x040fe2000000003c */
[----:B------:R-:W-:Y:S01]  /*2f70*/  FFMA R57, R57, R69, R54 ;  /* 0x0000004539397223 */ /* 0x000fe20000000036 */
[----:B------:R-:W-:Y:S01]  /*2f80*/  FFMA R60, R76, R52, R59 ;  /* 0x000000344c3c7223 */ /* 0x000fe2000000003b */
[----:B------:R-:W-:Y:S01]  /*2f90*/  FFMA R54, R70, R7, R41 ;  /* 0x0000000746367223 */ /* 0x000fe20000000029 */
[----:B------:R-:W-:Y:S01]  /*2fa0*/  FFMA R7, R39, -R73, R44 ;  /* 0x8000004927077223 */ /* 0x000fe2000000002c */
[----:B------:R-:W-:Y:S01]  /*2fb0*/  FFMA R71, R37, R70, R42 ;  /* 0x0000004625477223 */ /* 0x000fe2000000002a */
[----:B------:R-:W-:Y:S01]  /*2fc0*/  FFMA R59, R76, R53, R72 ;  /* 0x000000354c3b7223 */ /* 0x000fe20000000048 */
[-C--:B------:R-:W-:Y:S01]  /*2fd0*/  FFMA R53, R53, R69.reuse, R50 ;  /* 0x0000004535357223 */ /* 0x080fe20000000032 */
[----:B------:R-:W-:Y:S01]  /*2fe0*/  FFMA R52, R52, R69, R55 ;  /* 0x0000004534347223 */ /* 0x000fe20000000037 */
[----:B------:R-:W-:Y:S01]  /*2ff0*/  FFMA R7, R73, R7, R54 ;  /* 0x0000000749077223 */ /* 0x000fe20000000036 */
[----:B------:R-:W-:Y:S01]  /*3000*/  FFMA R50, RZ, R10, R3 ;  /* 0x0000000aff327223 */ /* 0x000fe20000000003 */
[----:B------:R-:W-:Y:S01]  /*3010*/  FFMA R54, R29, R71, R38 ;  /* 0x000000471d367223 */ /* 0x000fe20000000026 */
[----:B------:R-:W-:Y:S01]  /*3020*/  FFMA R55, R37, -R73, R44 ;  /* 0x8000004925377223 */ /* 0x000fe2000000002c */
[----:B------:R-:W-:Y:S01]  /*3030*/  FFMA R62, R76, R51, R62 ;  /* 0x000000334c3e7223 */ /* 0x000fe2000000003e */
[----:B------:R-:W-:Y:S01]  /*3040*/  FFMA R48, R51, R69, R48 ;  /* 0x0000004533307223 */ /* 0x000fe20000000030 */
[----:B------:R-:W-:Y:S01]  /*3050*/  FMUL R51, R50, 0.79012328386306762695 ;  /* 0x3f4a458532337820 */ /* 0x000fe20000400000 */
[----:B------:R-:W-:Y:S01]  /*3060*/  FFMA R54, R71, R54, R26 ;  /* 0x0000003647367223 */ /* 0x000fe2000000001a */
[-C--:B------:R-:W-:Y:S01]  /*3070*/  FFMA R58, R29, -R55.reuse, R30 ;  /* 0x800000371d3a7223 */ /* 0x080fe2000000001e */
[----:B------:R-:W-:Y:S01]  /*3080*/  FMUL R69, R20, R55 ;  /* 0x0000003714457220 */ /* 0x000fe20000400000 */
[----:B------:R-:W-:Y:S01]  /*3090*/  FFMA R9, R10, R51, R9 ;  /* 0x000000330a097223 */ /* 0x000fe20000000009 */
[C---:B------:R-:W-:Y:S01]  /*30a0*/  FFMA R60, R51.reuse, R11, R60 ;  /* 0x0000000b333c7223 */ /* 0x040fe2000000003c */
[C---:B------:R-:W-:Y:S01]  /*30b0*/  FFMA R59, R51.reuse, R8, R59 ;  /* 0x00000008333b7223 */ /* 0x040fe2000000003b */
[----:B------:R-:W-:Y:S01]  /*30c0*/  FFMA R62, R51, R49, R62 ;  /* 0x00000031333e7223 */ /* 0x000fe2000000003e */
[----:B------:R-:W-:Y:S01]  /*30d0*/  FFMA R3, R55, R58, R54 ;  /* 0x0000003a37037223 */ /* 0x000fe20000000036 */
[----:B------:R-:W-:Y:S01]  /*30e0*/  FMUL R73, R18, R55 ;  /* 0x0000003712497220 */ /* 0x000fe20000400000 */
[----:B------:R-:W-:Y:S01]  /*30f0*/  FMUL R51, R4, 0.79012328386306762695 ;  /* 0x3f4a458504337820 */ /* 0x000fe20000400000 */
[C---:B------:R-:W-:Y:S01]  /*3100*/  FFMA R4, R27.reuse, R71, R38 ;  /* 0x000000471b047223 */ /* 0x040fe20000000026 */
[----:B------:R-:W-:Y:S01]  /*3110*/  FFMA R55, R27, -R55, R30 ;  /* 0x800000371b377223 */ /* 0x000fe2000000001e */
[----:B------:R-:W-:Y:S01]  /*3120*/  FFMA R54, R16, R71, R69 ;  /* 0x0000004710367223 */ /* 0x000fe20000000045 */
[-C--:B------:R-:W-:Y:S01]  /*3130*/  FFMA R61, R10, R51.reuse, R61 ;  /* 0x000000330a3d7223 */ /* 0x080fe2000000003d */
[-C--:B------:R-:W-:Y:S01]  /*3140*/  FFMA R64, R11, R51.reuse, R64 ;  /* 0x000000330b407223 */ /* 0x080fe20000000040 */
[-C--:B------:R-:W-:Y:S01]  /*3150*/  FFMA R63, R8, R51.reuse, R63 ;  /* 0x00000033083f7223 */ /* 0x080fe2000000003f */
[----:B------:R-:W-:Y:S01]  /*3160*/  FFMA R66, R49, R51, R66 ;  /* 0x0000003331427223 */ /* 0x000fe20000000042 */
[----:B------:R-:W-:Y:S01]  /*3170*/  FFMA R58, R31, R4, R32 ;  /* 0x000000041f3a7223 */ /* 0x000fe20000000020 */
[-C--:B------:R-:W-:Y:S01]  /*3180*/  FMUL R69, R18, R55.reuse ;  /* 0x0000003712457220 */ /* 0x080fe20000400000 */
[-C--:B------:R-:W-:Y:S01]  /*3190*/  FMUL R51, R20, R55.reuse ;  /* 0x0000003714337220 */ /* 0x080fe20000400000 */
[-CC-:B------:R-:W-:Y:S01]  /*31a0*/  FFMA R75, R25, -R55.reuse, R40.reuse ;  /* 0x80000037194b7223 */ /* 0x180fe20000000028 */
[----:B------:R-:W-:Y:S01]  /*31b0*/  FFMA R72, R4, R58, R33 ;  /* 0x0000003a04487223 */ /* 0x000fe20000000021 */
[-C--:B------:R-:W-:Y:S01]  /*31c0*/  FFMA R70, R14, R4.reuse, R69 ;  /* 0x000000040e467223 */ /* 0x080fe20000000045 */
[-C--:B------:R-:W-:Y:S01]  /*31d0*/  FFMA R58, R16, R4.reuse, R51 ;  /* 0x00000004103a7223 */ /* 0x080fe20000000033 */
[----:B------:R-:W-:Y:S01]  /*31e0*/  FFMA R69, R31, -R55, R40 ;  /* 0x800000371f457223 */ /* 0x000fe20000000028 */
[----:B------:R-:W-:Y:S01]  /*31f0*/  FFMA R51, R25, R4, R32 ;  /* 0x0000000419337223 */ /* 0x000fe20000000020 */
[----:B------:R-:W-:Y:S01]  /*3200*/  FFMA R50, R14, R71, R73 ;  /* 0x000000470e327223 */ /* 0x000fe20000000049 */
[----:B------:R-:W-:Y:S01]  /*3210*/  FFMA R67, R10, R5, R67 ;  /* 0x000000050a437223 */ /* 0x000fe20000000043 */
[----:B------:R-:W-:Y:S01]  /*3220*/  FFMA R69, R55, R69, R72 ;  /* 0x0000004537457223 */ /* 0x000fe20000000048 */
[C---:B------:R-:W-:Y:S01]  /*3230*/  FFMA R4, R35.reuse, R51, R34 ;  /* 0x0000003323047223 */ /* 0x040fe20000000022 */
[----:B------:R-:W-:Y:S01]  /*3240*/  FFMA R72, R2, R7, RZ ;  /* 0x0000000702487223 */ /* 0x000fe200000000ff */
[----:B------:R-:W-:Y:S01]  /*3250*/  FFMA R55, R35, -R75, R36 ;  /* 0x8000004b23377223 */ /* 0x000fe20000000024 */
[----:B------:R-:W-:Y:S01]  /*3260*/  FFMA R68, R11, R5, R68 ;  /* 0x000000050b447223 */ /* 0x000fe20000000044 */
[----:B------:R-:W-:Y:S01]  /*3270*/  FFMA R4, R51, R4, R28 ;  /* 0x0000000433047223 */ /* 0x000fe2000000001c */
[----:B------:R-:W-:Y:S01]  /*3280*/  FFMA R71, R21, R3, R72 ;  /* 0x0000000315477223 */ /* 0x000fe20000000048 */
[----:B------:R-:W-:Y:S01]  /*3290*/  FFMA R72, R0, R7, RZ ;  /* 0x0000000700487223 */ /* 0x000fe200000000ff */
[----:B------:R-:W-:Y:S01]  /*32a0*/  FFMA R65, R8, R5, R65 ;  /* 0x0000000508417223 */ /* 0x000fe20000000041 */
[----:B------:R-:W-:Y:S01]  /*32b0*/  FFMA R4, R75, R55, R4 ;  /* 0x000000374b047223 */ /* 0x000fe20000000004 */
[----:B------:R-:W-:Y:S01]  /*32c0*/  FFMA R74, R22, R69, R71 ;  /* 0x00000045164a7223 */ /* 0x000fe20000000047 */
[----:B------:R-:W-:Y:S01]  /*32d0*/  FFMA R55, R19, R3, R72 ;  /* 0x0000000313377223 */ /* 0x000fe20000000048 */
[----:B------:R-:W-:Y:S01]  /*32e0*/  FFMA R56, R49, R5, R56 ;  /* 0x0000000531387223 */ /* 0x000fe20000000038 */
[----:B------:R-:W-:Y:S01]  /*32f0*/  FFMA R57, R10, R6, R57 ;  /* 0x000000060a397223 */ /* 0x000fe20000000039 */
[----:B------:R-:W-:Y:S01]  /*3300*/  FFMA R73, R17, R4, R74 ;  /* 0x0000000411497223 */ /* 0x000fe2000000004a */
[----:B------:R-:W-:Y:S01]  /*3310*/  FFMA R72, R24, R69, R55 ;  /* 0x0000004518487223 */ /* 0x000fe20000000037 */
[-C--:B------:R-:W-:Y:S01]  /*3320*/  FFMA R52, R11, R6.reuse, R52 ;  /* 0x000000060b347223 */ /* 0x080fe20000000034 */
[----:B------:R-:W-:Y:S01]  /*3330*/  FFMA R48, R49, R6, R48 ;  /* 0x0000000631307223 */ /* 0x000fe20000000030 */
[-C--:B------:R-:W-:Y:S01]  /*3340*/  FMUL R55, R50, R73.reuse ;  /* 0x0000004932377220 */ /* 0x080fe20000400000 */
[----:B------:R-:W-:Y:S01]  /*3350*/  FFMA R71, R15, R4, R72 ;  /* 0x000000040f477223 */ /* 0x000fe20000000048 */
[----:B------:R-:W-:Y:S01]  /*3360*/  FMUL R77, R70, R73 ;  /* 0x00000049464d7220 */ /* 0x000fe20000400000 */
[----:B------:R-:W-:Y:S01]  /*3370*/  FMUL R50, R18, R75 ;  /* 0x0000004b12327220 */ /* 0x000fe20000400000 */
[----:B------:R-:W-:Y:S01]  /*3380*/  FFMA R53, R8, R6, R53 ;  /* 0x0000000608357223 */ /* 0x000fe20000000035 */
[-C--:B------:R-:W-:Y:S01]  /*3390*/  FFMA R54, R54, R71.reuse, R55 ;  /* 0x0000004736367223 */ /* 0x080fe20000000037 */
[----:B------:R-:W-:Y:S01]  /*33a0*/  FFMA R55, R58, R71, R77 ;  /* 0x000000473a377223 */ /* 0x000fe2000000004d */
[-C--:B------:R-:W-:Y:S01]  /*33b0*/  FMUL R77, R20, R75.reuse ;  /* 0x0000004b144d7220 */ /* 0x080fe20000400000 */
[C---:B------:R-:W-:Y:S01]  /*33c0*/  FFMA R75, R23.reuse, -R75, R36 ;  /* 0x8000004b174b7223 */ /* 0x040fe20000000024 */
[-C--:B------:R-:W-:Y:S01]  /*33d0*/  FFMA R50, R14, R51.reuse, R50 ;  /* 0x000000330e327223 */ /* 0x080fe20000000032 */
[----:B------:R-:W-:Y:S01]  /*33e0*/  FFMA R7, RZ, R54, R7 ;  /* 0x00000036ff077223 */ /* 0x000fe20000000007 */
[----:B------:R-:W-:Y:S01]  /*33f0*/  FFMA R58, R16, R51, R77 ;  /* 0x00000033103a7223 */ /* 0x000fe2000000004d */
[----:B------:R-:W-:Y:S01]  /*3400*/  FMUL R77, R18, R75 ;  /* 0x0000004b124d7220 */ /* 0x000fe20000400000 */
[----:B------:R-:W-:Y:S01]  /*3410*/  FFMA R51, R23, R51, R34 ;  /* 0x0000003317337223 */ /* 0x000fe20000000022 */
[----:B------:R-:W-:Y:S01]  /*3420*/  FMUL R75, R20, R75 ;  /* 0x0000004b144b7220 */ /* 0x000fe20000400000 */
[----:B------:R-:W-:-:S02]  /*3430*/  FFMA R3, RZ, R55, R3 ;  /* 0x00000037ff037223 */ /* 0x000fc40000000003 */
[-C--:B------:R-:W-:Y:S01]  /*3440*/  FFMA R72, R14, R51.reuse, R77 ;  /* 0x000000330e487223 */ /* 0x080fe2000000004d */
[----:B------:R-:W-:Y:S01]  /*3450*/  FFMA R70, R16, R51, R75 ;  /* 0x0000003310467223 */ /* 0x000fe2000000004b */
[-C--:B------:R-:W-:Y:S01]  /*3460*/  FMUL R51, R50, R73.reuse ;  /* 0x0000004932337220 */ /* 0x080fe20000400000 */
[----:B------:R-:W-:Y:S01]  /*3470*/  FMUL R3, R3, 0.49382713437080383301 ;  /* 0x3efcd6e903037820 */ /* 0x000fe20000400000 */
[----:B------:R-:W-:Y:S02]  /*3480*/  FMUL R73, R72, R73 ;  /* 0x0000004948497220 */ /* 0x000fe40000400000 */
[-C--:B------:R-:W-:Y:S01]  /*3490*/  FFMA R50, R58, R71.reuse, R51 ;  /* 0x000000473a327223 */ /* 0x080fe20000000033 */
[----:B------:R-:W-:Y:S02]  /*34a0*/  HFMA2 R58, -RZ, RZ, 1.818359375, 15.9375 ;  /* 0x3f464bf8ff3a7431 */ /* 0x000fe400000001ff */
[----:B------:R-:W-:Y:S01]  /*34b0*/  FFMA R51, R70, R71, R73 ;  /* 0x0000004746337223 */ /* 0x000fe20000000049 */
[----:B------:R-:W-:Y:S01]  /*34c0*/  FMUL R71, R47, 0.77459669113159179688 ;  /* 0x3f464bf82f477820 */ /* 0x000fe20000400000 */
[----:B------:R-:W-:Y:S01]  /*34d0*/  FFMA R69, RZ, R50, R69 ;  /* 0x00000032ff457223 */ /* 0x000fe20000000045 */
[-C--:B------:R-:W-:Y:S01]  /*34e0*/  FFMA R61, R54, R3.reuse, R61 ;  /* 0x00000003363d7223 */ /* 0x080fe2000000003d */
[----:B------:R-:W-:Y:S01]  /*34f0*/  FFMA R64, R55, R3, R64 ;  /* 0x0000000337407223 */ /* 0x000fe20000000040 */
[----:B------:R-:W-:Y:S01]  /*3500*/  FFMA R11, R37, -R71, R44 ;  /* 0x80000047250b7223 */ /* 0x000fe2000000002c */
[-C--:B------:R-:W-:Y:S01]  /*3510*/  FFMA R63, R50, R3.reuse, R63 ;  /* 0x00000003323f7223 */ /* 0x080fe2000000003f */
[----:B------:R-:W-:Y:S01]  /*3520*/  FFMA R66, R51, R3, R66 ;  /* 0x0000000333427223 */ /* 0x000fe20000000042 */
[----:B------:R-:W-:Y:S01]  /*3530*/  FMUL R69, R69, 0.49382713437080383301 ;  /* 0x3efcd6e945457820 */ /* 0x000fe20000400000 */
[----:B------:R-:W-:Y:S01]  /*3540*/  FFMA R45, R45, R58, 1 ;  /* 0x3f8000002d2d7423 */ /* 0x000fe2000000003a */
[-C--:B------:R-:W-:Y:S01]  /*3550*/  FMUL R49, R20, R11.reuse ;  /* 0x0000000b14317220 */ /* 0x080fe20000400000 */
[----:B------:R-:W-:Y:S01]  /*3560*/  FFMA R6, R29, -R11, R30 ;  /* 0x8000000b1d067223 */ /* 0x000fe2000000001e */
[-C--:B------:R-:W-:Y:S01]  /*3570*/  FFMA R67, R54, R69.reuse, R67 ;  /* 0x0000004536437223 */ /* 0x080fe20000000043 */
[----:B------:R-:W-:Y:S01]  /*3580*/  FMUL R58, R45, -0.77459669113159179688 ;  /* 0xbf464bf82d3a7820 */ /* 0x000fe20000400000 */
[-C--:B------:R-:W-:Y:S01]  /*3590*/  FFMA R68, R55, R69.reuse, R68 ;  /* 0x0000004537447223 */ /* 0x080fe20000000044 */
[-C--:B------:R-:W-:Y:S01]  /*35a0*/  FFMA R65, R50, R69.reuse, R65 ;  /* 0x0000004532417223 */ /* 0x080fe20000000041 */
[----:B------:R-:W-:Y:S01]  /*35b0*/  FFMA R56, R51, R69, R56 ;  /* 0x0000004533387223 */ /* 0x000fe20000000038 */
[-CC-:B------:R-:W-:Y:S01]  /*35c0*/  FFMA R5, R39, R58.reuse, R42.reuse ;  /* 0x0000003a27057223 */ /* 0x180fe2000000002a */
[----:B------:R-:W-:Y:S01]  /*35d0*/  FFMA R47, R37, R58, R42 ;  /* 0x0000003a252f7223 */ /* 0x000fe2000000002a */
[----:B------:R-:W-:-:S02]  /*35e0*/  FFMA R4, RZ, R51, R4 ;  /* 0x00000033ff047223 */ /* 0x000fc40000000004 */
[----:B------:R-:W-:Y:S01]  /*35f0*/  FFMA R10, R58, R5, R41 ;  /* 0x000000053a0a7223 */ /* 0x000fe20000000029 */
[----:B------:R-:W-:Y:S01]  /*3600*/  FFMA R5, R39, -R71, R44 ;  /* 0x8000004727057223 */ /* 0x000fe2000000002c */
[----:B------:R-:W-:Y:S01]  /*3610*/  FFMA R58, R16, R47, R49 ;  /* 0x0000002f103a7223 */ /* 0x000fe20000000031 */
[----:B------:R-:W-:Y:S01]  /*3620*/  FMUL R49, R7, 0.49382713437080383301 ;  /* 0x3efcd6e907317820 */ /* 0x000fe20000400000 */
[----:B------:R-:W-:Y:S01]  /*3630*/  FMUL R4, R4, 0.49382713437080383301 ;  /* 0x3efcd6e904047820 */ /* 0x000fe20000400000 */
[----:B------:R-:W-:Y:S01]  /*3640*/  FFMA R5, R71, R5, R10 ;  /* 0x0000000547057223 */ /* 0x000fe2000000000a */
[----:B------:R-:W-:Y:S01]  /*3650*/  FFMA R10, R29, R47, R38 ;  /* 0x0000002f1d0a7223 */ /* 0x000fe20000000026 */
[----:B------:R-:W-:Y:S01]  /*3660*/  FMUL R71, R18, R11 ;  /* 0x0000000b12477220 */ /* 0x000fe20000400000 */
[----:B------:R-:W-:Y:S01]  /*3670*/  FFMA R9, R54, R49, R9 ;  /* 0x0000003136097223 */ /* 0x000fe20000000009 */
[----:B------:R-:W-:Y:S01]  /*3680*/  FFMA R60, R49, R55, R60 ;  /* 0x00000037313c7223 */ /* 0x000fe2000000003c */
[----:B------:R-:W-:Y:S01]  /*3690*/  FFMA R8, R47, R10, R26 ;  /* 0x0000000a2f087223 */ /* 0x000fe2000000001a */
[----:B------:R-:W-:Y:S01]  /*36a0*/  FFMA R7, R14, R47, R71 ;  /* 0x0000002f0e077223 */ /* 0x000fe20000000047 */
[C---:B------:R-:W-:Y:S01]  /*36b0*/  FFMA R59, R49.reuse, R50, R59 ;  /* 0x00000032313b7223 */ /* 0x040fe2000000003b */
[----:B------:R-:W-:Y:S01]  /*36c0*/  FFMA R62, R49, R51, R62 ;  /* 0x00000033313e7223 */ /* 0x000fe2000000003e */
[----:B------:R-:W-:Y:S01]  /*36d0*/  FFMA R8, R11, R6, R8 ;  /* 0x000000060b087223 */ /* 0x000fe20000000008 */
[C---:B------:R-:W-:Y:S01]  /*36e0*/  FFMA R6, R27.reuse, R47, R38 ;  /* 0x0000002f1b067223 */ /* 0x040fe20000000026 */
[----:B------:R-:W-:Y:S01]  /*36f0*/  FFMA R47, R27, -R11, R30 ;  /* 0x8000000b1b2f7223 */ /* 0x000fe2000000001e */
[-C--:B------:R-:W-:Y:S01]  /*3700*/  FFMA R53, R50, R4.reuse, R53 ;  /* 0x0000000432357223 */ /* 0x080fe20000000035 */
[----:B------:R-:W-:Y:S01]  /*3710*/  FFMA R52, R55, R4, R52 ;  /* 0x0000000437347223 */ /* 0x000fe20000000034 */
[-CC-:B------:R-:W-:Y:S01]  /*3720*/  FFMA R10, R31, R6.reuse, R32.reuse ;  /* 0x000000061f0a7223 */ /* 0x180fe20000000020 */
[-C--:B------:R-:W-:Y:S01]  /*3730*/  FMUL R49, R20, R47.reuse ;  /* 0x0000002f14317220 */ /* 0x080fe20000400000 */
[-C--:B------:R-:W-:Y:S01]  /*3740*/  FMUL R73, R18, R47.reuse ;  /* 0x0000002f12497220 */ /* 0x080fe20000400000 */
[----:B------:R-:W-:Y:S01]  /*3750*/  FFMA R71, R25, R6, R32 ;  /* 0x0000000619477223 */ /* 0x000fe20000000020 */
[----:B------:R-:W-:Y:S01]  /*3760*/  FFMA R10, R6, R10, R33 ;  /* 0x0000000a060a7223 */ /* 0x000fe20000000021 */
[-C--:B------:R-:W-:Y:S01]  /*3770*/  FFMA R49, R16, R6.reuse, R49 ;  /* 0x0000000610317223 */ /* 0x080fe20000000031 */
[----:B------:R-:W-:Y:S01]  /*3780*/  FFMA R73, R14, R6, R73 ;  /* 0x000000060e497223 */ /* 0x000fe20000000049 */
[-CC-:B------:R-:W-:Y:S01]  /*3790*/  FFMA R11, R31, -R47.reuse, R40.reuse ;  /* 0x8000002f1f0b7223 */ /* 0x180fe20000000028 */
[----:B------:R-:W-:Y:S01]  /*37a0*/  FFMA R75, R25, -R47, R40 ;  /* 0x8000002f194b7223 */ /* 0x000fe20000000028 */
[----:B------:R-:W-:Y:S01]  /*37b0*/  FFMA R6, R35, R71, R34 ;  /* 0x0000004723067223 */ /* 0x000fe20000000022 */
[----:B------:R-:W-:Y:S01]  /*37c0*/  FFMA R57, R54, R4, R57 ;  /* 0x0000000436397223 */ /* 0x000fe20000000039 */
[----:B------:R-:W-:Y:S01]  /*37d0*/  FFMA R11, R47, R11, R10 ;  /* 0x0000000b2f0b7223 */ /* 0x000fe2000000000a */
[----:B------:R-:W-:Y:S01]  /*37e0*/  FFMA R10, R35, -R75, R36 ;  /* 0x8000004b230a7223 */ /* 0x000fe20000000024 */
[----:B------:R-:W-:Y:S01]  /*37f0*/  FFMA R6, R71, R6, R28 ;  /* 0x0000000647067223 */ /* 0x000fe2000000001c */
[----:B------:R-:W-:-:S03]  /*3800*/  FFMA R48, R51, R4, R48 ;  /* 0x0000000433307223 */ /* 0x000fc60000000030 */
        /* <DEDUP_REMOVED lines=10> */
[-C--:B------:R-:W-:Y:S01]  /*38b0*/  FMUL R70, R73, R10.reuse ;  /* 0x0000000a49467220 */ /* 0x080fe20000400000 */
[----:B------:R-:W-:Y:S02]  /*38c0*/  FMUL R73, R20, R75 ;  /* 0x0000004b14497220 */ /* 0x000fe40000400000 */
[----:B------:R-:W-:Y:S01]  /*38d0*/  FFMA R58, R58, R47, R7 ;  /* 0x0000002f3a3a7223 */ /* 0x000fe20000000007 */
[-C--:B------:R-:W-:Y:S01]  /*38e0*/  FMUL R7, R18, R75.reuse ;  /* 0x0000004b12077220 */ /* 0x080fe20000400000 */
[----:B------:R-:W-:Y:S01]  /*38f0*/  FFMA R75, R23, -R75, R36 ;  /* 0x8000004b174b7223 */ /* 0x000fe20000000024 */
[----:B------:R-:W-:Y:S01]  /*3900*/  FFMA R49, R49, R47, R70 ;  /* 0x0000002f31317223 */ /* 0x000fe20000000046 */
[-C--:B------:R-:W-:Y:S01]  /*3910*/  FFMA R70, R16, R71.reuse, R73 ;  /* 0x0000004710467223 */ /* 0x080fe20000000049 */
[-C--:B------:R-:W-:Y:S01]  /*3920*/  FFMA R7, R14, R71.reuse, R7 ;  /* 0x000000470e077223 */ /* 0x080fe20000000007 */
[----:B------:R-:W-:Y:S01]  /*3930*/  FFMA R71, R23, R71, R34 ;  /* 0x0000004717477223 */ /* 0x000fe20000000022 */
[-C--:B------:R-:W-:Y:S01]  /*3940*/  FMUL R73, R18, R75.reuse ;  /* 0x0000004b12497220 */ /* 0x080fe20000400000 */
[----:B------:R-:W-:Y:S01]  /*3950*/  FMUL R75, R20, R75 ;  /* 0x0000004b144b7220 */ /* 0x000fe20000400000 */
[-C--:B------:R-:W-:Y:S01]  /*3960*/  FMUL R7, R7, R10.reuse ;  /* 0x0000000a07077220 */ /* 0x080fe20000400000 */
[----:B------:R-:W-:Y:S01]  /*3970*/  FFMA R8, RZ, R49, R8 ;  /* 0x00000031ff087223 */ /* 0x000fe20000000008 */
[-C--:B------:R-:W-:Y:S01]  /*3980*/  FFMA R73, R14, R71.reuse, R73 ;  /* 0x000000470e497223 */ /* 0x080fe20000000049 */
[----:B------:R-:W-:Y:S01]  /*3990*/  FFMA R72, R16, R71, R75 ;  /* 0x0000004710487223 */ /* 0x000fe2000000004b */
[----:B------:R-:W-:Y:S01]  /*39a0*/  FMUL R71, R46, 0.77459669113159179688 ;  /* 0x3f464bf82e477820 */ /* 0x000fe20000400000 */
[----:B------:R-:W-:Y:S01]  /*39b0*/  FMUL R8, R8, 0.30864199995994567871 ;  /* 0x3e9e065308087820 */ /* 0x000fe20000400000 */
[----:B------:R-:W-:Y:S01]  /*39c0*/  FMUL R73, R73, R10 ;  /* 0x0000000a49497220 */ /* 0x000fe20000400000 */
[----:B------:R-:W-:Y:S01]  /*39d0*/  FFMA R10, R70, R47, R7 ;  /* 0x0000002f460a7223 */ /* 0x000fe20000000007 */
[----:B------:R-:W-:Y:S01]  /*39e0*/  FMUL R70, RZ, R45 ;  /* 0x0000002dff467220 */ /* 0x000fe20000400000 */
[----:B------:R-:W-:Y:S01]  /*39f0*/  FFMA R64, R49, R8, R64 ;  /* 0x0000000831407223 */ /* 0x000fe20000000040 */
[----:B------:R-:W-:Y:S01]  /*3a00*/  FFMA R47, R72, R47, R73 ;  /* 0x0000002f482f7223 */ /* 0x000fe20000000049 */
[----:B------:R-:W-:Y:S01]  /*3a10*/  FFMA R11, RZ, R10, R11 ;  /* 0x0000000aff0b7223 */ /* 0x000fe2000000000b */
[-CC-:B------:R-:W-:Y:S01]  /*3a20*/  FFMA R3, R39, R70.reuse, R42.reuse ;  /* 0x0000004627037223 */ /* 0x180fe2000000002a */
[----:B------:R-:W-:Y:S01]  /*3a30*/  FFMA R69, R37, R70, R42 ;  /* 0x0000004625457223 */ /* 0x000fe2000000002a */
[----:B------:R-:W-:Y:S01]  /*3a40*/  FFMA R6, RZ, R47, R6 ;  /* 0x0000002fff067223 */ /* 0x000fe20000000006 */
[----:B------:R-:W-:Y:S01]  /*3a50*/  FMUL R11, R11, 0.30864199995994567871 ;  /* 0x3e9e06530b0b7820 */ /* 0x000fe20000400000 */
[----:B------:R-:W-:Y:S01]  /*3a60*/  FFMA R46, R70, R3, R41 ;  /* 0x00000003462e7223 */ /* 0x000fe20000000029 */
[----:B------:R-:W-:Y:S01]  /*3a70*/  FFMA R3, R39, -R71, R44 ;  /* 0x8000004727037223 */ /* 0x000fe2000000002c */
[----:B------:R-:W-:Y:S01]  /*3a80*/  FFMA R7, R29, R69, R38 ;  /* 0x000000451d077223 */ /* 0x000fe20000000026 */
[----:B------:R-:W-:Y:S01]  /*3a90*/  FMUL R6, R6, 0.30864199995994567871 ;  /* 0x3e9e065306067820 */ /* 0x000fe20000400000 */
[----:B------:R-:W-:Y:S01]  /*3aa0*/  FFMA R67, R58, R11, R67 ;  /* 0x0000000b3a437223 */ /* 0x000fe20000000043 */
[----:B------:R-:W-:Y:S01]  /*3ab0*/  FFMA R3, R71, R3, R46 ;  /* 0x0000000347037223 */ /* 0x000fe2000000002e */
[----:B------:R-:W-:Y:S01]  /*3ac0*/  FFMA R71, R37, -R71, R44 ;  /* 0x8000004725477223 */ /* 0x000fe2000000002c */
[----:B------:R-:W-:Y:S01]  /*3ad0*/  FFMA R46, R69, R7, R26 ;  /* 0x00000007452e7223 */ /* 0x000fe2000000001a */
[-C--:B------:R-:W-:Y:S01]  /*3ae0*/  FFMA R68, R49, R11.reuse, R68 ;  /* 0x0000000b31447223 */ /* 0x080fe20000000044 */
[----:B------:R-:W-:Y:S01]  /*3af0*/  FFMA R65, R10, R11, R65 ;  /* 0x0000000b0a417223 */ /* 0x000fe20000000041 */
[-C--:B------:R-:W-:Y:S01]  /*3b00*/  FFMA R50, R29, -R71.reuse, R30 ;  /* 0x800000471d327223 */ /* 0x080fe2000000001e */
[-C--:B------:R-:W-:Y:S01]  /*3b10*/  FMUL R7, R20, R71.reuse ;  /* 0x0000004714077220 */ /* 0x080fe20000400000 */
[----:B------:R-:W-:Y:S01]  /*3b20*/  FMUL R55, R18, R71 ;  /* 0x0000004712377220 */ /* 0x000fe20000400000 */
[----:B------:R-:W-:Y:S01]  /*3b30*/  FFMA R66, R47, R8, R66 ;  /* 0x000000082f427223 */ /* 0x000fe20000000042 */
[----:B------:R-:W-:Y:S01]  /*3b40*/  FFMA R46, R71, R50, R46 ;  /* 0x00000032472e7223 */ /* 0x000fe2000000002e */
[C---:B------:R-:W-:Y:S01]  /*3b50*/  FFMA R50, R27.reuse, R69, R38 ;  /* 0x000000451b327223 */ /* 0x040fe20000000026 */
[----:B------:R-:W-:Y:S01]  /*3b60*/  FFMA R71, R27, -R71, R30 ;  /* 0x800000471b477223 */ /* 0x000fe2000000001e */
[-C--:B------:R-:W-:Y:S01]  /*3b70*/  FFMA R7, R16, R69.reuse, R7 ;  /* 0x0000004510077223 */ /* 0x080fe20000000007 */
[----:B------:R-:W-:Y:S01]  /*3b80*/  FFMA R55, R14, R69, R55 ;  /* 0x000000450e377223 */ /* 0x000fe20000000037 */
[CC--:B------:R-:W-:Y:S01]  /*3b90*/  FFMA R4, R31.reuse, R50.reuse, R32 ;  /* 0x000000321f047223 */ /* 0x0c0fe20000000020 */
[-C--:B------:R-:W-:Y:S01]  /*3ba0*/  FFMA R51, R31, -R71.reuse, R40 ;  /* 0x800000471f337223 */ /* 0x080fe20000000028 */
[----:B------:R-:W-:Y:S01]  /*3bb0*/  FFMA R73, R25, R50, R32 ;  /* 0x0000003219497223 */ /* 0x000fe20000000020 */
[-C--:B------:R-:W-:Y:S01]  /*3bc0*/  FMUL R69, R20, R71.reuse ;  /* 0x0000004714457220 */ /* 0x080fe20000400000 */
[----:B------:R-:W-:Y:S01]  /*3bd0*/  FFMA R4, R50, R4, R33 ;  /* 0x0000000432047223 */ /* 0x000fe20000000021 */
[----:B------:R-:W-:Y:S01]  /*3be0*/  FMUL R75, R18, R71 ;  /* 0x00000047124b7220 */ /* 0x000fe20000400000 */
[----:B------:R-:W-:Y:S01]  /*3bf0*/  FFMA R56, R47, R11, R56 ;  /* 0x0000000b2f387223 */ /* 0x000fe20000000038 */
[-C--:B------:R-:W-:Y:S01]  /*3c00*/  FFMA R69, R16, R50.reuse, R69 ;  /* 0x0000003210457223 */ /* 0x080fe20000000045 */
[----:B------:R-:W-:Y:S01]  /*3c10*/  FFMA R51, R71, R51, R4 ;  /* 0x0000003347337223 */ /* 0x000fe20000000004 */
[----:B------:R-:W-:Y:S01]  /*3c20*/  FFMA R71, R25, -R71, R40 ;  /* 0x8000004719477223 */ /* 0x000fe20000000028 */
[C---:B------:R-:W-:Y:S01]  /*3c30*/  FFMA R4, R35.reuse, R73, R34 ;  /* 0x0000004923047223 */ /* 0x040fe20000000022 */
        /* <DEDUP_REMOVED lines=8> */
[----:B------:R-:W-:Y:S01]  /*3cc0*/  FFMA R50, R2, R3, RZ ;  /* 0x0000000302327223 */ /* 0x000fe200000000ff */
[-C--:B------:R-:W-:Y:S01]  /*3cd0*/  FFMA R53, R10, R6.reuse, R53 ;  /* 0x000000060a357223 */ /* 0x080fe20000000035 */
[----:B------:R-:W-:-:S02]  /*3ce0*/  FFMA R48, R47, R6, R48 ;  /* 0x000000062f307223 */ /* 0x000fc40000000030 */
        /* <DEDUP_REMOVED lines=9> */
[-C--:B------:R-:W-:Y:S02]  /*3d80*/  FFMA R75, R23, -R71.reuse, R36 ;  /* 0x80000047174b7223 */ /* 0x080fe40000000024 */
[-C--:B------:R-:W-:Y:S01]  /*3d90*/  FFMA R70, R7, R54.reuse, R70 ;  /* 0x0000003607467223 */ /* 0x080fe20000000046 */
[----:B------:R-:W-:Y:S01]  /*3da0*/  FFMA R55, R69, R54, R72 ;  /* 0x0000003645377223 */ /* 0x000fe20000000048 */
[-C--:B------:R-:W-:Y:S01]  /*3db0*/  FMUL R69, R18, R71.reuse ;  /* 0x0000004712457220 */ /* 0x080fe20000400000 */
[----:B------:R-:W-:Y:S01]  /*3dc0*/  FMUL R7, R20, R71 ;  /* 0x0000004714077220 */ /* 0x000fe20000400000 */
[----:B------:R-:W-:Y:S01]  /*3dd0*/  FMUL R72, R45, 0.77459669113159179688 ;  /* 0x3f464bf82d487820 */ /* 0x000fe20000400000 */
[----:B------:R-:W-:Y:S01]  /*3de0*/  FFMA R3, RZ, R70, R3 ;  /* 0x00000046ff037223 */ /* 0x000fe20000000003 */
[-C--:B------:R-:W-:Y:S01]  /*3df0*/  FFMA R69, R14, R73.reuse, R69 ;  /* 0x000000490e457223 */ /* 0x080fe20000000045 */
[-C--:B------:R-:W-:Y:S01]  /*3e00*/  FFMA R71, R16, R73.reuse, R7 ;  /* 0x0000004910477223 */ /* 0x080fe20000000007 */
[----:B------:R-:W-:Y:S01]  /*3e10*/  FFMA R73, R23, R73, R34 ;  /* 0x0000004917497223 */ /* 0x000fe20000000022 */
[-C--:B------:R-:W-:Y:S01]  /*3e20*/  FMUL R7, R20, R75.reuse ;  /* 0x0000004b14077220 */ /* 0x080fe20000400000 */
[----:B------:R-:W-:Y:S01]  /*3e30*/  FFMA R74, R39, R72, R42 ;  /* 0x00000048274a7223 */ /* 0x000fe2000000002a */
[----:B------:R-:W-:Y:S01]  /*3e40*/  FMUL R75, R18, R75 ;  /* 0x0000004b124b7220 */ /* 0x000fe20000400000 */
[----:B------:R-:W-:Y:S01]  /*3e50*/  FFMA R46, RZ, R55, R46 ;  /* 0x00000037ff2e7223 */ /* 0x000fe2000000002e */
[-C--:B------:R-:W-:Y:S01]  /*3e60*/  FFMA R45, R16, R73.reuse, R7 ;  /* 0x00000049102d7223 */ /* 0x080fe20000000007 */
[----:B------:R-:W-:Y:S01]  /*3e70*/  FMUL R7, R43, 0.77459669113159179688 ;  /* 0x3f464bf82b077820 */ /* 0x000fe20000400000 */
[----:B------:R-:W-:Y:S01]  /*3e80*/  FFMA R74, R72, R74, R41 ;  /* 0x0000004a484a7223 */ /* 0x000fe20000000029 */
[----:B------:R-:W-:Y:S01]  /*3e90*/  FFMA R41, R37, R72, R42 ;  /* 0x0000004825297223 */ /* 0x000fe2000000002a */
[----:B------:R-:W-:Y:S01]  /*3ea0*/  FFMA R73, R14, R73, R75 ;  /* 0x000000490e497223 */ /* 0x000fe2000000004b */
[-CC-:B------:R-:W-:Y:S01]  /*3eb0*/  FFMA R39, R39, -R7.reuse, R44.reuse ;  /* 0x8000000727277223 */ /* 0x180fe2000000002c */
[----:B------:R-:W-:Y:S01]  /*3ec0*/  FFMA R37, R37, -R7, R44 ;  /* 0x8000000725257223 */ /* 0x000fe2000000002c */
[----:B------:R-:W-:Y:S01]  /*3ed0*/  FMUL R3, R3, 0.49382713437080383301 ;  /* 0x3efcd6e903037820 */ /* 0x000fe20000400000 */
[----:B------:R-:W-:Y:S01]  /*3ee0*/  FMUL R46, R46, 0.49382713437080383301 ;  /* 0x3efcd6e92e2e7820 */ /* 0x000fe20000400000 */
[----:B------:R-:W-:Y:S01]  /*3ef0*/  FFMA R7, R7, R39, R74 ;  /* 0x0000002707077223 */ /* 0x000fe2000000004a */
[C---:B------:R-:W-:Y:S01]  /*3f00*/  FFMA R39, R29.reuse, R41, R38 ;  /* 0x000000291d277223 */ /* 0x040fe20000000026 */
[----:B------:R-:W-:Y:S01]  /*3f10*/  FFMA R42, R29, -R37, R30 ;  /* 0x800000251d2a7223 */ /* 0x000fe2000000001e */
[C---:B------:R-:W-:Y:S01]  /*3f20*/  FFMA R38, R27.reuse, R41, R38 ;  /* 0x000000291b267223 */ /* 0x040fe20000000026 */
[----:B------:R-:W-:Y:S01]  /*3f30*/  FFMA R29, R27, -R37, R30 ;  /* 0x800000251b1d7223 */ /* 0x000fe2000000001e */
[----:B------:R-:W-:Y:S01]  /*3f40*/  FFMA R26, R41, R39, R26 ;  /* 0x00000027291a7223 */ /* 0x000fe2000000001a */
[-C--:B------:R-:W-:Y:S01]  /*3f50*/  FMUL R27, R20, R37.reuse ;  /* 0x00000025141b7220 */ /* 0x080fe20000400000 */
[----:B------:R-:W-:Y:S01]  /*3f60*/  FMUL R39, R18, R37 ;  /* 0x0000002512277220 */ /* 0x000fe20000400000 */
[----:B------:R-:W-:Y:S01]  /*3f70*/  FFMA R30, R31, R38, R32 ;  /* 0x000000261f1e7223 */ /* 0x000fe20000000020 */
[----:B------:R-:W-:Y:S01]  /*3f80*/  FFMA R26, R37, R42, R26 ;  /* 0x0000002a251a7223 */ /* 0x000fe2000000001a */
[----:B------:R-:W-:Y:S01]  /*3f90*/  FMUL R37, R20, R29 ;  /* 0x0000001d14257220 */ /* 0x000fe20000400000 */
[-C--:B------:R-:W-:Y:S01]  /*3fa0*/  FFMA R27, R16, R41.reuse, R27 ;  /* 0x00000029101b7223 */ /* 0x080fe2000000001b */
[----:B------:R-:W-:Y:S01]  /*3fb0*/  FFMA R41, R14, R41, R39 ;  /* 0x000000290e297223 */ /* 0x000fe20000000027 */
[----:B------:R-:W-:Y:S01]  /*3fc0*/  FMUL R39, R18, R29 ;  /* 0x0000001d12277220 */ /* 0x000fe20000400000 */
[----:B------:R-:W-:Y:S01]  /*3fd0*/  FFMA R42, R38, R30, R33 ;  /* 0x0000001e262a7223 */ /* 0x000fe20000000021 */
[-C--:B------:R-:W-:Y:S01]  /*3fe0*/  FFMA R30, R16, R38.reuse, R37 ;  /* 0x00000026101e7223 */ /* 0x080fe20000000025 */
[-C--:B------:R-:W-:Y:S01]  /*3ff0*/  FFMA R0, R0, R7.reuse, RZ ;  /* 0x0000000700007223 */ /* 0x080fe200000000ff */
[-C--:B------:R-:W-:Y:S01]  /*4000*/  FFMA R37, R25, R38.reuse, R32 ;  /* 0x0000002619257223 */ /* 0x080fe20000000020 */
[----:B------:R-:W-:Y:S01]  /*4010*/  FFMA R33, R14, R38, R39 ;  /* 0x000000260e217223 */ /* 0x000fe20000000027 */
[----:B------:R-:W-:Y:S01]  /*4020*/  FFMA R2, R2, R7, RZ ;  /* 0x0000000702027223 */ /* 0x000fe200000000ff */
[-C--:B------:R-:W-:Y:S01]  /*4030*/  FFMA R39, R19, R26.reuse, R0 ;  /* 0x0000001a13277223 */ /* 0x080fe20000000000 */
[-CC-:B------:R-:W-:Y:S01]  /*4040*/  FFMA R31, R31, -R29.reuse, R40.reuse ;  /* 0x8000001d1f1f7223 */ /* 0x180fe20000000028 */
[----:B------:R-:W-:Y:S01]  /*4050*/  FFMA R25, R25, -R29, R40 ;  /* 0x8000001d19197223 */ /* 0x000fe20000000028 */
[----:B------:R-:W-:Y:S01]  /*4060*/  FFMA R0, R35, R37, R34 ;  /* 0x0000002523007223 */ /* 0x000fe20000000022 */
[----:B------:R-:W-:Y:S01]  /*4070*/  FFMA R21, R21, R26, R2 ;  /* 0x0000001a15157223 */ /* 0x000fe20000000002 */
[----:B------:R-:W-:Y:S01]  /*4080*/  FFMA R19, R29, R31, R42 ;  /* 0x0000001f1d137223 */ /* 0x000fe2000000002a */
[-C--:B------:R-:W-:Y:S01]  /*4090*/  FFMA R35, R35, -R25.reuse, R36 ;  /* 0x8000001923237223 */ /* 0x080fe20000000024 */
[----:B------:R-:W-:Y:S01]  /*40a0*/  FFMA R0, R37, R0, R28 ;  /* 0x0000000025007223 */ /* 0x000fe2000000001c */
[C---:B------:R-:W-:Y:S01]  /*40b0*/  FFMA R31, R23.reuse, -R25, R36 ;  /* 0x80000019171f7223 */ /* 0x040fe20000000024 */
[----:B------:R-:W-:Y:S01]  /*40c0*/  FFMA R29, R23, R37, R34 ;  /* 0x00000025171d7223 */ /* 0x000fe20000000022 */
[----:B------:R-:W-:Y:S01]  /*40d0*/  FFMA R22, R22, R19, R21 ;  /* 0x0000001316167223 */ /* 0x000fe20000000015 */
[----:B------:R-:W-:Y:S01]  /*40e0*/  FMUL R23, R18, R25 ;  /* 0x0000001912177220 */ /* 0x000fe20000400000 */
[----:B------:R-:W-:Y:S01]  /*40f0*/  FFMA R0, R25, R35, R0 ;  /* 0x0000002319007223 */ /* 0x000fe20000000000 */
[----:B------:R-:W-:Y:S01]  /*4100*/  FMUL R21, R20, R25 ;  /* 0x0000001914157220 */ /* 0x000fe20000400000 */
[----:B------:R-:W-:Y:S01]  /*4110*/  FMUL R18, R18, R31 ;  /* 0x0000001f12127220 */ /* 0x000fe20000400000 */
[----:B------:R-:W-:Y:S01]  /*4120*/  FFMA R24, R24, R19, R39 ;  /* 0x0000001318187223 */ /* 0x000fe20000000027 */
[----:B------:R-:W-:Y:S01]  /*4130*/  FMUL R20, R20, R31 ;  /* 0x0000001f14147220 */ /* 0x000fe20000400000 */
[C---:B------:R-:W-:Y:S01]  /*4140*/  FFMA R23, R14.reuse, R37, R23 ;  /* 0x000000250e177223 */ /* 0x040fe20000000017 */
[----:B------:R-:W-:Y:S01]  /*4150*/  FFMA R22, R17, R0, R22 ;  /* 0x0000000011167223 */ /* 0x000fe20000000016 */
[-C--:B------:R-:W-:Y:S01]  /*4160*/  FMUL R2, R69, R50.reuse ;  /* 0x0000003245027220 */ /* 0x080fe20000400000 */
[----:B------:R-:W-:Y:S01]  /*4170*/  FFMA R18, R14, R29, R18 ;  /* 0x0000001d0e127223 */ /* 0x000fe20000000012 */
[----:B------:R-:W-:Y:S01]  /*4180*/  FMUL R50, R73, R50 ;  /* 0x0000003249327220 */ /* 0x000fe20000400000 */
[C---:B------:R-:W-:Y:S01]  /*4190*/  FFMA R21, R16.reuse, R37, R21 ;  /* 0x0000002510157223 */ /* 0x040fe20000000015 */
[----:B------:R-:W-:Y:S01]  /*41a0*/  FFMA R20, R16, R29, R20 ;  /* 0x0000001d10147223 */ /* 0x000fe20000000014 */
[----:B------:R-:W-:Y:S01]  /*41b0*/  FFMA R24, R15, R0, R24 ;  /* 0x000000000f187223 */ /* 0x000fe20000000018 */
[-C--:B------:R-:W-:Y:S01]  /*41c0*/  FMUL R14, R41, R22.reuse ;  /* 0x00000016290e7220 */ /* 0x080fe20000400000 */
[----:B------:R-:W-:Y:S01]  /*41d0*/  FMUL R16, R23, R22 ;  /* 0x0000001617107220 */ /* 0x000fe20000400000 */
[----:B------:R-:W-:Y:S01]  /*41e0*/  FFMA R2, R71, R54, R2 ;  /* 0x0000003647027223 */ /* 0x000fe20000000002 */
[----:B------:R-:W-:Y:S01]  /*41f0*/  FFMA R15, RZ, R58, R5 ;  /* 0x0000003aff0f7223 */ /* 0x000fe20000000005 */
[-C--:B------:R-:W-:Y:S01]  /*4200*/  FMUL R33, R33, R22.reuse ;  /* 0x0000001621217220 */ /* 0x080fe20000400000 */
[----:B------:R-:W-:Y:S01]  /*4210*/  FMUL R23, R18, R22 ;  /* 0x0000001612177220 */ /* 0x000fe20000400000 */
[----:B------:R-:W-:Y:S01]  /*4220*/  FFMA R45, R45, R54, R50 ;  /* 0x000000362d2d7223 */ /* 0x000fe20000000032 */
[-C--:B------:R-:W-:Y:S01]  /*4230*/  FFMA R14, R27, R24.reuse, R14 ;  /* 0x000000181b0e7223 */ /* 0x080fe2000000000e */
[----:B------:R-:W-:Y:S01]  /*4240*/  FFMA R16, R21, R24, R16 ;  /* 0x0000001815107223 */ /* 0x000fe20000000010 */
[----:B------:R-:W-:Y:S01]  /*4250*/  FMUL R17, R15, 0.30864199995994567871 ;  /* 0x3e9e06530f117820 */ /* 0x000fe20000400000 */
[----:B------:R-:W-:Y:S01]  /*4260*/  FFMA R51, RZ, R2, R51 ;  /* 0x00000002ff337223 */ /* 0x000fe20000000033 */
[-C--:B------:R-:W-:Y:S01]  /*4270*/  FFMA R5, R30, R24.reuse, R33 ;  /* 0x000000181e057223 */ /* 0x080fe20000000021 */
[----:B------:R-:W-:Y:S01]  /*4280*/  FFMA R15, R20, R24, R23 ;  /* 0x00000018140f7223 */ /* 0x000fe20000000017 */
[----:B------:R-:W-:Y:S01]  /*4290*/  FFMA R4, RZ, R45, R4 ;  /* 0x0000002dff047223 */ /* 0x000fe20000000004 */
[----:B------:R-:W-:Y:S01]  /*42a0*/  FFMA R9, R58, R17, R9 ;  /* 0x000000113a097223 */ /* 0x000fe20000000009 */
[C---:B------:R-:W-:Y:S01]  /*42b0*/  FFMA R60, R17.reuse, R49, R60 ;  /* 0x00000031113c7223 */ /* 0x040fe2000000003c */
[----:B------:R-:W-:Y:S01]  /*42c0*/  FFMA R59, R17, R10, R59 ;  /* 0x0000000a113b7223 */ /* 0x000fe2000000003b */
[----:B------:R-:W-:Y:S01]  /*42d0*/  FMUL R51, R51, 0.49382713437080383301 ;  /* 0x3efcd6e933337820 */ /* 0x000fe20000400000 */
[----:B------:R-:W-:Y:S01]  /*42e0*/  FFMA R7, RZ, R14, R7 ;  /* 0x0000000eff077223 */ /* 0x000fe20000000007 */
[----:B------:R-:W-:Y:S01]  /*42f0*/  FFMA R19, RZ, R16, R19 ;  /* 0x00000010ff137223 */ /* 0x000fe20000000013 */
[----:B------:R-:W-:Y:S01]  /*4300*/  FFMA R62, R17, R47, R62 ;  /* 0x0000002f113e7223 */ /* 0x000fe2000000003e */
[----:B------:R-:W-:Y:S01]  /*4310*/  FFMA R26, RZ, R5, R26 ;  /* 0x00000005ff1a7223 */ /* 0x000fe2000000001a */
[----:B------:R-:W-:Y:S01]  /*4320*/  FMUL R4, R4, 0.49382713437080383301 ;  /* 0x3efcd6e904047820 */ /* 0x000fe20000400000 */
[----:B------:R-:W-:Y:S01]  /*4330*/  FFMA R0, RZ, R15, R0 ;  /* 0x0000000fff007223 */ /* 0x000fe20000000000 */
[C---:B------:R-:W-:Y:S01]  /*4340*/  FFMA R9, R70.reuse, R3, R9 ;  /* 0x0000000346097223 */ /* 0x040fe20000000009 */
[C---:B------:R-:W-:Y:S01]  /*4350*/  FFMA R60, R3.reuse, R55, R60 ;  /* 0x00000037033c7223 */ /* 0x040fe2000000003c */
[----:B------:R-:W-:Y:S01]  /*4360*/  FFMA R59, R3, R2, R59 ;  /* 0x00000002033b7223 */ /* 0x000fe2000000003b */
[-C--:B------:R-:W-:Y:S01]  /*4370*/  FFMA R67, R70, R51.reuse, R67 ;  /* 0x0000003346437223 */ /* 0x080fe20000000043 */
[-C--:B------:R-:W-:Y:S01]  /*4380*/  FFMA R68, R55, R51.reuse, R68 ;  /* 0x0000003337447223 */ /* 0x080fe20000000044 */
[----:B------:R-:W-:Y:S01]  /*4390*/  FFMA R65, R2, R51, R65 ;  /* 0x0000003302417223 */ /* 0x000fe20000000041 */
[----:B------:R-:W-:Y:S01]  /*43a0*/  FMUL R7, R7, 0.30864199995994567871 ;  /* 0x3e9e065307077820 */ /* 0x000fe20000400000 */
[----:B------:R-:W-:Y:S01]  /*43b0*/  FMUL R19, R19, 0.30864199995994567871 ;  /* 0x3e9e065313137820 */ /* 0x000fe20000400000 */
[----:B------:R-:W-:Y:S01]  /*43c0*/  FFMA R62, R3, R45, R62 ;  /* 0x0000002d033e7223 */ /* 0x000fe2000000003e */
[-C--:B------:R-:W-:Y:S01]  /*43d0*/  FFMA R64, R55, R46.reuse, R64 ;  /* 0x0000002e37407223 */ /* 0x080fe20000000040 */
[CC--:B------:R-:W-:Y:S01]  /*43e0*/  FFMA R66, R45.reuse, R46.reuse, R66 ;  /* 0x0000002e2d427223 */ /* 0x0c0fe20000000042 */
[----:B------:R-:W-:Y:S01]  /*43f0*/  FFMA R56, R45, R51, R56 ;  /* 0x000000332d387223 */ /* 0x000fe20000000038 */
[----:B------:R-:W-:Y:S01]  /*4400*/  FMUL R26, R26, 0.30864199995994567871 ;  /* 0x3e9e06531a1a7820 */ /* 0x000fe20000400000 */
[-C--:B------:R-:W-:Y:S01]  /*4410*/  FFMA R61, R70, R46.reuse, R61 ;  /* 0x0000002e463d7223 */ /* 0x080fe2000000003d */
[----:B------:R-:W-:Y:S01]  /*4420*/  FFMA R63, R2, R46, R63 ;  /* 0x0000002e023f7223 */ /* 0x000fe2000000003f */
[-C--:B------:R-:W-:Y:S01]  /*4430*/  FFMA R57, R70, R4.reuse, R57 ;  /* 0x0000000446397223 */ /* 0x080fe20000000039 */
[-C--:B------:R-:W-:Y:S01]  /*4440*/  FFMA R52, R55, R4.reuse, R52 ;  /* 0x0000000437347223 */ /* 0x080fe20000000034 */
[-C--:B------:R-:W-:Y:S01]  /*4450*/  FFMA R53, R2, R4.reuse, R53 ;  /* 0x0000000402357223 */ /* 0x080fe20000000035 */
[----:B------:R-:W-:Y:S01]  /*4460*/  FFMA R48, R45, R4, R48 ;  /* 0x000000042d307223 */ /* 0x000fe20000000030 */
[----:B------:R-:W-:Y:S01]  /*4470*/  FMUL R0, R0, 0.30864199995994567871 ;  /* 0x3e9e065300007820 */ /* 0x000fe20000400000 */
[C---:B------:R-:W-:Y:S01]  /*4480*/  FFMA R9, R14.reuse, R7, R9 ;  /* 0x000000070e097223 */ /* 0x040fe20000000009 */
[C---:B------:R-:W-:Y:S01]  /*4490*/  FFMA R3, R7.reuse, R5, R60 ;  /* 0x0000000507037223 */ /* 0x040fe2000000003c */
[----:B------:R-:W-:Y:S01]  /*44a0*/  FFMA R59, R7, R16, R59 ;  /* 0x00000010073b7223 */ /* 0x000fe2000000003b */
[-C--:B------:R-:W-:Y:S01]  /*44b0*/  FFMA R67, R14, R19.reuse, R67 ;  /* 0x000000130e437223 */ /* 0x080fe20000000043 */
[-C--:B------:R-:W-:Y:S01]  /*44c0*/  FFMA R21, R5, R19.reuse, R68 ;  /* 0x0000001305157223 */ /* 0x080fe20000000044 */
[----:B------:R-:W-:Y:S01]  /*44d0*/  FFMA R65, R16, R19, R65 ;  /* 0x0000001310417223 */ /* 0x000fe20000000041 */
[----:B------:R-:W-:Y:S01]  /*44e0*/  FFMA R7, R7, R15, R62 ;  /* 0x0000000f07077223 */ /* 0x000fe2000000003e */
[-C--:B------:R-:W-:Y:S01]  /*44f0*/  FFMA R11, R5, R26.reuse, R64 ;  /* 0x0000001a050b7223 */ /* 0x080fe20000000040 */
[CC--:B------:R-:W-:Y:S01]  /*4500*/  FFMA R17, R15.reuse, R26.reuse, R66 ;  /* 0x0000001a0f117223 */ /* 0x0c0fe20000000042 */
[----:B------:R-:W-:Y:S01]  /*4510*/  FFMA R19, R15, R19, R56 ;  /* 0x000000130f137223 */ /* 0x000fe20000000038 */
[-C--:B------:R-:W-:Y:S01]  /*4520*/  FFMA R61, R14, R26.reuse, R61 ;  /* 0x0000001a0e3d7223 */ /* 0x080fe2000000003d */
[----:B------:R-:W-:Y:S01]  /*4530*/  FFMA R63, R16, R26, R63 ;  /* 0x0000001a103f7223 */ /* 0x000fe2000000003f */
[-C--:B------:R-:W-:Y:S01]  /*4540*/  FFMA R57, R14, R0.reuse, R57 ;  /* 0x000000000e397223 */ /* 0x080fe20000000039 */
[-C--:B------:R-:W-:Y:S01]  /*4550*/  FFMA R5, R5, R0.reuse, R52 ;  /* 0x0000000005057223 */ /* 0x080fe20000000034 */
[-C--:B------:R-:W-:Y:S01]  /*4560*/  FFMA R53, R16, R0.reuse, R53 ;  /* 0x0000000010357223 */ /* 0x080fe20000000035 */
[----:B------:R-:W-:Y:S01]  /*4570*/  FFMA R15, R15, R0, R48 ;  /* 0x000000000f0f7223 */ /* 0x000fe20000000030 */
[----:B------:R-:W-:Y:S04]  /*4580*/  STG.E desc[UR4][R12.64], R9 ;  /* 0x000000090c007986 */ /* 0x000fe8000c101904 */
        /* <DEDUP_REMOVED lines=14> */
[----:B------:R-:W-:Y:S01]  /*4670*/  STG.E desc[UR4][R12.64+0x3c], R15 ;  /* 0x00003c0f0c007986 */ /* 0x000fe2000c101904 */
[----:B------:R-:W-:Y:S05]  /*4680*/  EXIT ;  /* 0x000000000000794d */ /* 0x000fea0003800000 */
        .weak           $__internal_0_$__cuda_sm20_rcp_rn_f32_slowpath
        .type           $__internal_0_$__cuda_sm20_rcp_rn_f32_slowpath,@function
        .size           $__internal_0_$__cuda_sm20_rcp_rn_f32_slowpath,($__internal_1_$__cuda_sm20_sqrt_rn_f32_slowpath - $__internal_0_$__cuda_sm20_rcp_rn_f32_slowpath)
$__internal_0_$__cuda_sm20_rcp_rn_f32_slowpath:
[----:B------:R-:W-:Y:S01]  /*4690*/  SHF.L.U32 R3, R5, 0x1, RZ ;  /* 0x0000000105037819 */ /* 0x000fe200000006ff */
[----:B------:R-:W-:Y:S03]  /*46a0*/  BSSY.RECONVERGENT B1, `(.L_x_15) ;  /* 0x0000031000017945 */ /* 0x000fe60003800200 */
[----:B------:R-:W-:Y:S02]  /*46b0*/  SHF.R.U32.HI R50, RZ, 0x18, R3 ;  /* 0x00000018ff327819 */ /* 0x000fe40000011603 */
[----:B------:R-:W-:Y:S02]  /*46c0*/  MOV R3, R5 ;  /* 0x0000000500037202 */ /* 0x000fe40000000f00 */
[----:B------:R-:W-:-:S13]  /*46d0*/  ISETP.NE.U32.AND P0, PT, R50, RZ, PT ;  /* 0x000000ff3200720c */ /* 0x000fda0003f05070 */
[----:B------:R-:W-:Y:S05]  /*46e0*/  @P0 BRA `(.L_x_16) ;  /* 0x0000000000280947 */ /* 0x000fea0003800000 */
[----:B------:R-:W-:-:S04]  /*46f0*/  SHF.L.U32 R4, R3, 0x1, RZ ;  /* 0x0000000103047819 */ /* 0x000fc800000006ff */
[----:B------:R-:W-:-:S13]  /*4700*/  ISETP.NE.AND P0, PT, R4, RZ, PT ;  /* 0x000000ff0400720c */ /* 0x000fda0003f05270 */
[----:B------:R-:W-:Y:S01]  /*4710*/  @P0 FFMA R46, R3, 1.84467440737095516160e+19, RZ ;  /* 0x5f800000032e0823 */ /* 0x000fe200000000ff */
[----:B------:R-:W-:Y:S08]  /*4720*/  @!P0 MUFU.RCP R5, R3 ;  /* 0x0000000300058308 */ /* 0x000ff00000001000 */
[----:B------:R-:W0:Y:S02]  /*4730*/  @P0 MUFU.RCP R47, R46 ;  /* 0x0000002e002f0308 */ /* 0x000e240000001000 */
[----:B0-----:R-:W-:-:S04]  /*4740*/  @P0 FFMA R4, R46, R47, -1 ;  /* 0xbf8000002e040423 */ /* 0x001fc8000000002f */
[----:B------:R-:W-:-:S04]  /*4750*/  @P0 FADD.FTZ R4, -R4, -RZ ;  /* 0x800000ff04040221 */ /* 0x000fc80000010100 */
[----:B------:R-:W-:-:S04]  /*4760*/  @P0 FFMA R4, R47, R4, R47 ;  /* 0x000000042f040223 */ /* 0x000fc8000000002f */
[----:B------:R-:W-:Y:S01]  /*4770*/  @P0 FFMA R5, R4, 1.84467440737095516160e+19, RZ ;  /* 0x5f80000004050823 */ /* 0x000fe200000000ff */
[----:B------:R-:W-:Y:S06]  /*4780*/  BRA `(.L_x_17) ;  /* 0x0000000000887947 */ /* 0x000fec0003800000 */
.L_x_16:
[----:B------:R-:W-:-:S04]  /*4790*/  IADD3 R51, PT, PT, R50, -0xfd, RZ ;  /* 0xffffff0332337810 */ /* 0x000fc80007ffe0ff */
[----:B------:R-:W-:-:S13]  /*47a0*/  ISETP.GT.U32.AND P0, PT, R51, 0x1, PT ;  /* 0x000000013300780c */ /* 0x000fda0003f04070 */
[----:B------:R-:W-:Y:S05]  /*47b0*/  @P0 BRA `(.L_x_18) ;  /* 0x0000000000780947 */ /* 0x000fea0003800000 */
[----:B------:R-:W-:Y:S01]  /*47c0*/  LOP3.LUT R4, R3, 0x7fffff, RZ, 0xc0, !PT ;  /* 0x007fffff03047812 */ /* 0x000fe200078ec0ff */
[----:B------:R-:W-:-:S03]  /*47d0*/  HFMA2 R48, -RZ, RZ, 0, 1.78813934326171875e-07 ;  /* 0x00000003ff307431 */ /* 0x000fc600000001ff */
[----:B------:R-:W-:-:S04]  /*47e0*/  LOP3.LUT R4, R4, 0x3f800000, RZ, 0xfc, !PT ;  /* 0x3f80000004047812 */ /* 0x000fc800078efcff */
[----:B------:R-:W0:Y:S01]  /*47f0*/  MUFU.RCP R5, R4 ;  /* 0x0000000400057308 */ /* 0x000e220000001000 */
[----:B------:R-:W-:Y:S01]  /*4800*/  SHF.L.U32 R48, R48, R51, RZ ;  /* 0x0000003330307219 */ /* 0x000fe200000006ff */
[----:B0-----:R-:W-:-:S04]  /*4810*/  FFMA R46, R4, R5, -1 ;  /* 0xbf800000042e7423 */ /* 0x001fc80000000005 */
[----:B------:R-:W-:-:S04]  /*4820*/  FADD.FTZ R46, -R46, -RZ ;  /* 0x800000ff2e2e7221 */ /* 0x000fc80000010100 */
[CCC-:B------:R-:W-:Y:S01]  /*4830*/  FFMA.RM R47, R5.reuse, R46.reuse, R5.reuse ;  /* 0x0000002e052f7223 */ /* 0x1c0fe20000004005 */
[----:B------:R-:W-:-:S04]  /*4840*/  FFMA.RP R46, R5, R46, R5 ;  /* 0x0000002e052e7223 */ /* 0x000fc80000008005 */
[C---:B------:R-:W-:Y:S02]  /*4850*/  LOP3.LUT R5, R47.reuse, 0x7fffff, RZ, 0xc0, !PT ;  /* 0x007fffff2f057812 */ /* 0x040fe400078ec0ff */
[----:B------:R-:W-:Y:S02]  /*4860*/  FSETP.NEU.FTZ.AND P0, PT, R47, R46, PT ;  /* 0x0000002e2f00720b */ /* 0x000fe40003f1d000 */
[----:B------:R-:W-:Y:S02]  /*4870*/  LOP3.LUT R5, R5, 0x800000, RZ, 0xfc, !PT ;  /* 0x0080000005057812 */ /* 0x000fe400078efcff */
[----:B------:R-:W-:Y:S02]  /*4880*/  SEL R46, RZ, 0xffffffff, !P0 ;  /* 0xffffffffff2e7807 */ /* 0x000fe40004000000 */
[----:B------:R-:W-:Y:S02]  /*4890*/  LOP3.LUT R48, R48, R5, RZ, 0xc0, !PT ;  /* 0x0000000530307212 */ /* 0x000fe400078ec0ff */
[----:B------:R-:W-:-:S02]  /*48a0*/  IADD3 R46, PT, PT, -R46, RZ, RZ ;  /* 0x000000ff2e2e7210 */ /* 0x000fc40007ffe1ff */
[-C--:B------:R-:W-:Y:S02]  /*48b0*/  SHF.R.U32.HI R48, RZ, R51.reuse, R48 ;  /* 0x00000033ff307219 */ /* 0x080fe40000011630 */
[----:B------:R-:W-:Y:S02]  /*48c0*/  LOP3.LUT P1, RZ, R46, R51, R5, 0xf8, !PT ;  /* 0x000000332eff7212 */ /* 0x000fe4000782f805 */
[C---:B------:R-:W-:Y:S02]  /*48d0*/  LOP3.LUT P0, RZ, R48.reuse, 0x1, RZ, 0xc0, !PT ;  /* 0x0000000130ff7812 */ /* 0x040fe4000780c0ff */
[----:B------:R-:W-:-:S04]  /*48e0*/  LOP3.LUT P2, RZ, R48, 0x2, RZ, 0xc0, !PT ;  /* 0x0000000230ff7812 */ /* 0x000fc8000784c0ff */
[----:B------:R-:W-:Y:S02]  /*48f0*/  PLOP3.LUT P0, PT, P0, P1, P2, 0xe0, 0x0 ;  /* 0x000000000000781c */ /* 0x000fe40000703c20 */
[----:B------:R-:W-:Y:S02]  /*4900*/  LOP3.LUT P1, RZ, R3, 0x7fffff, RZ, 0xc0, !PT ;  /* 0x007fffff03ff7812 */ /* 0x000fe4000782c0ff */
[----:B------:R-:W-:-:S04]  /*4910*/  SEL R4, RZ, 0x1, !P0 ;  /* 0x00000001ff047807 */ /* 0x000fc80004000000 */
[----:B------:R-:W-:-:S04]  /*4920*/  IADD3 R4, PT, PT, -R4, RZ, RZ ;  /* 0x000000ff04047210 */ /* 0x000fc80007ffe1ff */
[----:B------:R-:W-:Y:S02]  /*4930*/  ISETP.GE.AND P0, PT, R4, RZ, PT ;  /* 0x000000ff0400720c */ /* 0x000fe40003f06270 */
[----:B------:R-:W-:-:S04]  /*4940*/  IADD3 R4, PT, PT, R50, -0xfc, RZ ;  /* 0xffffff0432047810 */ /* 0x000fc80007ffe0ff */
[----:B------:R-:W-:-:S07]  /*4950*/  SHF.R.U32.HI R4, RZ, R4, R5 ;  /* 0x00000004ff047219 */ /* 0x000fce0000011605 */
[----:B------:R-:W-:-:S04]  /*4960*/  @!P0 IADD3 R4, PT, PT, R4, 0x1, RZ ;  /* 0x0000000104048810 */ /* 0x000fc80007ffe0ff */
[----:B------:R-:W-:-:S04]  /*4970*/  @!P1 SHF.L.U32 R4, R4, 0x1, RZ ;  /* 0x0000000104049819 */ /* 0x000fc800000006ff */
[----:B------:R-:W-:Y:S01]  /*4980*/  LOP3.LUT R5, R4, 0x80000000, R3, 0xf8, !PT ;  /* 0x8000000004057812 */ /* 0x000fe200078ef803 */
[----:B------:R-:W-:Y:S06]  /*4990*/  BRA `(.L_x_17) ;  /* 0x0000000000047947 */ /* 0x000fec0003800000 */
.L_x_18:
[----:B------:R0:W1:Y:S02]  /*49a0*/  MUFU.RCP R5, R3 ;  /* 0x0000000300057308 */ /* 0x0000640000001000 */
.L_x_17:
[----:B------:R-:W-:Y:S05]  /*49b0*/  BSYNC.RECONVERGENT B1 ;  /* 0x0000000000017941 */ /* 0x000fea0003800200 */
.L_x_15:
[----:B01----:R-:W-:Y:S01]  /*49c0*/  MOV R3, R5 ;  /* 0x0000000500037202 */ /* 0x003fe20000000f00 */
[----:B------:R-:W-:Y:S01]  /*49d0*/  HFMA2 R5, -RZ, RZ, 0, 0 ;  /* 0x00000000ff057431 */ /* 0x000fe200000001ff */
[----:B------:R-:W-:-:S04]  /*49e0*/  MOV R4, R49 ;  /* 0x0000003100047202 */ /* 0x000fc80000000f00 */
[----:B------:R-:W-:Y:S05]  /*49f0*/  RET.REL.NODEC R4 `(_Z9sd_kernelPf) ;  /* 0xffffffb404807950 */ /* 0x000fea0003c3ffff */
        .weak           $__internal_1_$__cuda_sm20_sqrt_rn_f32_slowpath
        .type           $__internal_1_$__cuda_sm20_sqrt_rn_f32_slowpath,@function
        .size           $__internal_1_$__cuda_sm20_sqrt_rn_f32_slowpath,(.L_x_22 - $__internal_1_$__cuda_sm20_sqrt_rn_f32_slowpath)
$__internal_1_$__cuda_sm20_sqrt_rn_f32_slowpath:
[----:B------:R-:W-:-:S13]  /*4a00*/  LOP3.LUT P0, RZ, R3, 0x7fffffff, RZ, 0xc0, !PT ;  /* 0x7fffffff03ff7812 */ /* 0x000fda000780c0ff */
[----:B------:R-:W-:Y:S01]  /*4a10*/  @!P0 MOV R4, R3 ;  /* 0x0000000300048202 */ /* 0x000fe20000000f00 */
[----:B------:R-:W-:Y:S06]  /*4a20*/  @!P0 BRA `(.L_x_19) ;  /* 0x0000000000408947 */ /* 0x000fec0003800000 */
[----:B------:R-:W-:-:S13]  /*4a30*/  FSETP.GEU.FTZ.AND P0, PT, R3, RZ, PT ;  /* 0x000000ff0300720b */ /* 0x000fda0003f1e000 */
[----:B------:R-:W-:Y:S01]  /*4a40*/  @!P0 MOV R4, 0x7fffffff ;  /* 0x7fffffff00048802 */ /* 0x000fe20000000f00 */
[----:B------:R-:W-:Y:S06]  /*4a50*/  @!P0 BRA `(.L_x_19) ;  /* 0x0000000000348947 */ /* 0x000fec0003800000 */
[----:B------:R-:W-:-:S13]  /*4a60*/  FSETP.GTU.FTZ.AND P0, PT, |R3|, +INF , PT ;  /* 0x7f8000000300780b */ /* 0x000fda0003f1c200 */
[----:B------:R-:W-:Y:S01]  /*4a70*/  @P0 FADD.FTZ R4, R3, 1 ;  /* 0x3f80000003040421 */ /* 0x000fe20000010000 */
[----:B------:R-:W-:Y:S06]  /*4a80*/  @P0 BRA `(.L_x_19) ;  /* 0x0000000000280947 */ /* 0x000fec0003800000 */
[----:B------:R-:W-:-:S13]  /*4a90*/  FSETP.NEU.FTZ.AND P0, PT, |R3|, +INF , PT ;  /* 0x7f8000000300780b */ /* 0x000fda0003f1d200 */
[----:B------:R-:W-:-:S04]  /*4aa0*/  @P0 FFMA R5, R3, 1.84467440737095516160e+19, RZ ;  /* 0x5f80000003050823 */ /* 0x000fc800000000ff */
[----:B------:R-:W0:Y:S02]  /*4ab0*/  @P0 MUFU.RSQ R4, R5 ;  /* 0x0000000500040308 */ /* 0x000e240000001400 */
[----:B0-----:R-:W-:Y:S01]  /*4ac0*/  @P0 FMUL.FTZ R38, R5, R4 ;  /* 0x0000000405260220 */ /* 0x001fe20000410000 */
[----:B------:R-:W-:Y:S01]  /*4ad0*/  @P0 FMUL.FTZ R40, R4, 0.5 ;  /* 0x3f00000004280820 */ /* 0x000fe20000410000 */
[----:B------:R-:W-:Y:S02]  /*4ae0*/  @!P0 MOV R4, R3 ;  /* 0x0000000300048202 */ /* 0x000fe40000000f00 */
[----:B------:R-:W-:-:S04]  /*4af0*/  @P0 FADD.FTZ R39, -R38, -RZ ;  /* 0x800000ff26270221 */ /* 0x000fc80000010100 */
[----:B------:R-:W-:-:S04]  /*4b00*/  @P0 FFMA R39, R38, R39, R5 ;  /* 0x0000002726270223 */ /* 0x000fc80000000005 */
[----:B------:R-:W-:-:S04]  /*4b10*/  @P0 FFMA R39, R39, R40, R38 ;  /* 0x0000002827270223 */ /* 0x000fc80000000026 */
[----:B------:R-:W-:-:S07]  /*4b20*/  @P0 FMUL.FTZ R4, R39, 2.3283064365386962891e-10 ;  /* 0x2f80000027040820 */ /* 0x000fce0000410000 */
.L_x_19:
[----:B------:R-:W-:Y:S01]  /*4b30*/  HFMA2 R5, -RZ, RZ, 0, 0 ;  /* 0x00000000ff057431 */ /* 0x000fe200000001ff */
[----:B------:R-:W-:Y:S02]  /*4b40*/  MOV R3, R4 ;  /* 0x0000000400037202 */ /* 0x000fe40000000f00 */
[----:B------:R-:W-:-:S04]  /*4b50*/  MOV R4, R41 ;  /* 0x0000002900047202 */ /* 0x000fc80000000f00 */
[----:B------:R-:W-:Y:S05]  /*4b60*/  RET.REL.NODEC R4 `(_Z9sd_kernelPf) ;  /* 0xffffffb404247950 */ /* 0x000fea0003c3ffff */
.L_x_20:
[----:B------:R-:W-:-:S00]  /*4b70*/  BRA `(.L_x_20) ;  /* 0xfffffffc00fc7947 */ /* 0x000fc0000383ffff */
[----:B------:R-:W-:-:S00]  /*4b80*/  NOP ;  /* 0x0000000000007918 */ /* 0x000fc00000000000 */
[----:B------:R-:W-:-:S00]  /*4b90*/  NOP ;  /* 0x0000000000007918 */ /* 0x000fc00000000000 */
[----:B------:R-:W-:-:S00]  /*4ba0*/  NOP ;  /* 0x0000000000007918 */ /* 0x000fc00000000000 */
[----:B------:R-:W-:-:S00]  /*4bb0*/  NOP ;  /* 0x0000000000007918 */ /* 0x000fc00000000000 */
[----:B------:R-:W-:-:S00]  /*4bc0*/  NOP ;  /* 0x0000000000007918 */ /* 0x000fc00000000000 */
[----:B------:R-:W-:-:S00]  /*4bd0*/  NOP ;  /* 0x0000000000007918 */ /* 0x000fc00000000000 */
[----:B------:R-:W-:-:S00]  /*4be0*/  NOP ;  /* 0x0000000000007918 */ /* 0x000fc00000000000 */
[----:B------:R-:W-:-:S00]  /*4bf0*/  NOP ;  /* 0x0000000000007918 */ /* 0x000fc00000000000 */
.L_x_22:


//--------------------- .nv.shared.reserved.0     --------------------------
	.section	.nv.shared.reserved.0,"aw",@nobits
	.weak		__nv_reservedSMEM_offset_0_alias
	.size		__nv_reservedSMEM_offset_0_alias, 0, 64
	.other		__nv_reservedSMEM_offset_0_alias,@"STO_CUDA_RESERVED_SHARED STV_DEFAULT"
__nv_reservedSMEM_offset_0_alias:
	.zero		0
	.zero		64


//--------------------- .nv.constant0._Z9sd_kernelPf --------------------------
	.section	.nv.constant0._Z9sd_kernelPf,"a",@progbits
	.sectionflags	@""
	.align	4
.nv.constant0._Z9sd_kernelPf:
	.zero		904


//--------------------- SYMBOLS --------------------------

	.type		.nv.reservedSmem.offset0,@object
	.size		.nv.reservedSmem.offset0,0x4
